	.headerflags	@"EF_CUDA_TEXMODE_UNIFIED EF_CUDA_64BIT_ADDRESS EF_CUDA_ACCELERATORS EF_CUDA_SM90 EF_CUDA_VIRTUAL_SM(EF_CUDA_SM90)"
	.elftype	@"ET_EXEC"


//--------------------- .nv.info                  --------------------------
	.section	.nv.info,"",@"SHT_CUDA_INFO"
	.align	4


	//----- nvinfo : EIATTR_REGCOUNT
	.align		4
        /*0000*/ 	.byte	0x04, 0x2f
        /*0002*/ 	.short	(.L_3 - .L_2)
	.align		4
.L_2:
        /*0004*/ 	.word	index@(triton_poi_fused__native_batch_norm_legit_no_training__unsafe_index_add_mul_relu_sub_threshold_backward_47)
        /*0008*/ 	.word	0x00000040


	//----- nvinfo : EIATTR_MIN_STACK_SIZE
	.align		4
.L_3:
        /*000c*/ 	.byte	0x04, 0x12
        /*000e*/ 	.short	(.L_5 - .L_4)
	.align		4
.L_4:
        /*0010*/ 	.word	index@(triton_poi_fused__native_batch_norm_legit_no_training__unsafe_index_add_mul_relu_sub_threshold_backward_47)
        /*0014*/ 	.word	0x00000000


	//----- nvinfo : EIATTR_FRAME_SIZE
	.align		4
.L_5:
        /*0018*/ 	.byte	0x04, 0x11
        /*001a*/ 	.short	(.L_7 - .L_6)
	.align		4
.L_6:
        /*001c*/ 	.word	index@(triton_poi_fused__native_batch_norm_legit_no_training__unsafe_index_add_mul_relu_sub_threshold_backward_47)
        /*0020*/ 	.word	0x00000000


	//----- nvinfo : EIATTR_MIN_STACK_SIZE
	.align		4
.L_7:
        /*0024*/ 	.byte	0x04, 0x12
        /*0026*/ 	.short	(.L_9 - .L_8)
	.align		4
.L_8:
        /*0028*/ 	.word	index@(triton_poi_fused__native_batch_norm_legit_no_training__unsafe_index_add_mul_relu_sub_threshold_backward_47)
        /*002c*/ 	.word	0x00000000
.L_9:


//--------------------- .nv.info.triton_poi_fused__native_batch_norm_legit_no_training__unsafe_index_add_mul_relu_sub_threshold_backward_47 --------------------------
	.section	.nv.info.triton_poi_fused__native_batch_norm_legit_no_training__unsafe_index_add_mul_relu_sub_threshold_backward_47,"",@"SHT_CUDA_INFO"
	.sectionflags	@""
	.align	4


	//----- nvinfo : EIATTR_CUDA_API_VERSION
	.align		4
        /*0000*/ 	.byte	0x04, 0x37
        /*0002*/ 	.short	(.L_11 - .L_10)
.L_10:
        /*0004*/ 	.word	0x0000007c


	//----- nvinfo : EIATTR_KPARAM_INFO
	.align		4
.L_11:
        /*0008*/ 	.byte	0x04, 0x17
        /*000a*/ 	.short	(.L_13 - .L_12)
.L_12:
        /*000c*/ 	.word	0x00000000
        /*0010*/ 	.short	0x001e
        /*0012*/ 	.short	0x00f0
        /*0014*/ 	.byte	0x00, 0xf0, 0x11, 0x00


	//----- nvinfo : EIATTR_KPARAM_INFO
	.align		4
.L_13:
        /*0018*/ 	.byte	0x04, 0x17
        /*001a*/ 	.short	(.L_15 - .L_14)
.L_14:
        /*001c*/ 	.word	0x00000000
        /*0020*/ 	.short	0x001d
        /*0022*/ 	.short	0x00e8
        /*0024*/ 	.byte	0x00, 0xf4, 0x21, 0x00


	//----- nvinfo : EIATTR_KPARAM_INFO
	.align		4
.L_15:
        /*0028*/ 	.byte	0x04, 0x17
        /*002a*/ 	.short	(.L_17 - .L_16)
.L_16:
        /*002c*/ 	.word	0x00000000
        /*0030*/ 	.short	0x001c
        /*0032*/ 	.short	0x00e0
        /*0034*/ 	.byte	0x00, 0xf4, 0x21, 0x00


	//----- nvinfo : EIATTR_KPARAM_INFO
	.align		4
.L_17:
        /*0038*/ 	.byte	0x04, 0x17
        /*003a*/ 	.short	(.L_19 - .L_18)
.L_18:
        /*003c*/ 	.word	0x00000000
        /*0040*/ 	.short	0x001b
        /*0042*/ 	.short	0x00d8
        /*0044*/ 	.byte	0x00, 0xf4, 0x21, 0x00


	//----- nvinfo : EIATTR_KPARAM_INFO
	.align		4
.L_19:
        /*0048*/ 	.byte	0x04, 0x17
        /*004a*/ 	.short	(.L_21 - .L_20)
.L_20:
        /*004c*/ 	.word	0x00000000
        /*0050*/ 	.short	0x001a
        /*0052*/ 	.short	0x00d0
        /*0054*/ 	.byte	0x00, 0xf4, 0x21, 0x00


	//----- nvinfo : EIATTR_KPARAM_INFO
	.align		4
.L_21:
        /*0058*/ 	.byte	0x04, 0x17
        /*005a*/ 	.short	(.L_23 - .L_22)
.L_22:
        /*005c*/ 	.word	0x00000000
        /*0060*/ 	.short	0x0019
        /*0062*/ 	.short	0x00c8
        /*0064*/ 	.byte	0x00, 0xf4, 0x21, 0x00


	//----- nvinfo : EIATTR_KPARAM_INFO
	.align		4
.L_23:
        /*0068*/ 	.byte	0x04, 0x17
        /*006a*/ 	.short	(.L_25 - .L_24)
.L_24:
        /*006c*/ 	.word	0x00000000
        /*0070*/ 	.short	0x0018
        /*0072*/ 	.short	0x00c0
        /*0074*/ 	.byte	0x00, 0xf4, 0x21, 0x00


	//----- nvinfo : EIATTR_KPARAM_INFO
	.align		4
.L_25:
        /*0078*/ 	.byte	0x04, 0x17
        /*007a*/ 	.short	(.L_27 - .L_26)
.L_26:
        /*007c*/ 	.word	0x00000000
        /*0080*/ 	.short	0x0017
        /*0082*/ 	.short	0x00b8
        /*0084*/ 	.byte	0x00, 0xf4, 0x21, 0x00


	//----- nvinfo : EIATTR_KPARAM_INFO
	.align		4
.L_27:
        /*0088*/ 	.byte	0x04, 0x17
        /*008a*/ 	.short	(.L_29 - .L_28)
.L_28:
        /*008c*/ 	.word	0x00000000
        /*0090*/ 	.short	0x0016
        /*0092*/ 	.short	0x00b0
        /*0094*/ 	.byte	0x00, 0xf4, 0x21, 0x00


	//----- nvinfo : EIATTR_KPARAM_INFO
	.align		4
.L_29:
        /*0098*/ 	.byte	0x04, 0x17
        /*009a*/ 	.short	(.L_31 - .L_30)
.L_30:
        /*009c*/ 	.word	0x00000000
        /*00a0*/ 	.short	0x0015
        /*00a2*/ 	.short	0x00a8
        /*00a4*/ 	.byte	0x00, 0xf4, 0x21, 0x00


	//----- nvinfo : EIATTR_KPARAM_INFO
	.align		4
.L_31:
        /*00a8*/ 	.byte	0x04, 0x17
        /*00aa*/ 	.short	(.L_33 - .L_32)
.L_32:
        /*00ac*/ 	.word	0x00000000
        /*00b0*/ 	.short	0x0014
        /*00b2*/ 	.short	0x00a0
        /*00b4*/ 	.byte	0x00, 0xf4, 0x21, 0x00


	//----- nvinfo : EIATTR_KPARAM_INFO
	.align		4
.L_33:
        /*00b8*/ 	.byte	0x04, 0x17
        /*00ba*/ 	.short	(.L_35 - .L_34)
.L_34:
        /*00bc*/ 	.word	0x00000000
        /*00c0*/ 	.short	0x0013
        /*00c2*/ 	.short	0x0098
        /*00c4*/ 	.byte	0x00, 0xf4, 0x21, 0x00


	//----- nvinfo : EIATTR_KPARAM_INFO
	.align		4
.L_35:
        /*00c8*/ 	.byte	0x04, 0x17
        /*00ca*/ 	.short	(.L_37 - .L_36)
.L_36:
        /*00cc*/ 	.word	0x00000000
        /*00d0*/ 	.short	0x0012
        /*00d2*/ 	.short	0x0090
        /*00d4*/ 	.byte	0x00, 0xf4, 0x21, 0x00


	//----- nvinfo : EIATTR_KPARAM_INFO
	.align		4
.L_37:
        /*00d8*/ 	.byte	0x04, 0x17
        /*00da*/ 	.short	(.L_39 - .L_38)
.L_38:
        /*00dc*/ 	.word	0x00000000
        /*00e0*/ 	.short	0x0011
        /*00e2*/ 	.short	0x0088
        /*00e4*/ 	.byte	0x00, 0xf4, 0x21, 0x00


	//----- nvinfo : EIATTR_KPARAM_INFO
	.align		4
.L_39:
        /*00e8*/ 	.byte	0x04, 0x17
        /*00ea*/ 	.short	(.L_41 - .L_40)
.L_40:
        /*00ec*/ 	.word	0x00000000
        /*00f0*/ 	.short	0x0010
        /*00f2*/ 	.short	0x0080
        /*00f4*/ 	.byte	0x00, 0xf4, 0x21, 0x00


	//----- nvinfo : EIATTR_KPARAM_INFO
	.align		4
.L_41:
        /*00f8*/ 	.byte	0x04, 0x17
        /*00fa*/ 	.short	(.L_43 - .L_42)
.L_42:
        /*00fc*/ 	.word	0x00000000
        /*0100*/ 	.short	0x000f
        /*0102*/ 	.short	0x0078
        /*0104*/ 	.byte	0x00, 0xf4, 0x21, 0x00


	//----- nvinfo : EIATTR_KPARAM_INFO
	.align		4
.L_43:
        /*0108*/ 	.byte	0x04, 0x17
        /*010a*/ 	.short	(.L_45 - .L_44)
.L_44:
        /*010c*/ 	.word	0x00000000
        /*0110*/ 	.short	0x000e
        /*0112*/ 	.short	0x0070
        /*0114*/ 	.byte	0x00, 0xf4, 0x21, 0x00


	//----- nvinfo : EIATTR_KPARAM_INFO
	.align		4
.L_45:
        /*0118*/ 	.byte	0x04, 0x17
        /*011a*/ 	.short	(.L_47 - .L_46)
.L_46:
        /*011c*/ 	.word	0x00000000
        /*0120*/ 	.short	0x000d
        /*0122*/ 	.short	0x0068
        /*0124*/ 	.byte	0x00, 0xf4, 0x21, 0x00


	//----- nvinfo : EIATTR_KPARAM_INFO
	.align		4
.L_47:
        /*0128*/ 	.byte	0x04, 0x17
        /*012a*/ 	.short	(.L_49 - .L_48)
.L_48:
        /*012c*/ 	.word	0x00000000
        /*0130*/ 	.short	0x000c
        /*0132*/ 	.short	0x0060
        /*0134*/ 	.byte	0x00, 0xf4, 0x21, 0x00


	//----- nvinfo : EIATTR_KPARAM_INFO
	.align		4
.L_49:
        /*0138*/ 	.byte	0x04, 0x17
        /*013a*/ 	.short	(.L_51 - .L_50)
.L_50:
        /*013c*/ 	.word	0x00000000
        /*0140*/ 	.short	0x000b
        /*0142*/ 	.short	0x0058
        /*0144*/ 	.byte	0x00, 0xf4, 0x21, 0x00


	//----- nvinfo : EIATTR_KPARAM_INFO
	.align		4
.L_51:
        /*0148*/ 	.byte	0x04, 0x17
        /*014a*/ 	.short	(.L_53 - .L_52)
.L_52:
        /*014c*/ 	.word	0x00000000
        /*0150*/ 	.short	0x000a
        /*0152*/ 	.short	0x0050
        /*0154*/ 	.byte	0x00, 0xf4, 0x21, 0x00


	//----- nvinfo : EIATTR_KPARAM_INFO
	.align		4
.L_53:
        /*0158*/ 	.byte	0x04, 0x17
        /*015a*/ 	.short	(.L_55 - .L_54)
.L_54:
        /*015c*/ 	.word	0x00000000
        /*0160*/ 	.short	0x0009
        /*0162*/ 	.short	0x0048
        /*0164*/ 	.byte	0x00, 0xf4, 0x21, 0x00


	//----- nvinfo : EIATTR_KPARAM_INFO
	.align		4
.L_55:
        /*0168*/ 	.byte	0x04, 0x17
        /*016a*/ 	.short	(.L_57 - .L_56)
.L_56:
        /*016c*/ 	.word	0x00000000
        /*0170*/ 	.short	0x0008
        /*0172*/ 	.short	0x0040
        /*0174*/ 	.byte	0x00, 0xf4, 0x21, 0x00


	//----- nvinfo : EIATTR_KPARAM_INFO
	.align		4
.L_57:
        /*0178*/ 	.byte	0x04, 0x17
        /*017a*/ 	.short	(.L_59 - .L_58)
.L_58:
        /*017c*/ 	.word	0x00000000
        /*0180*/ 	.short	0x0007
        /*0182*/ 	.short	0x0038
        /*0184*/ 	.byte	0x00, 0xf4, 0x21, 0x00


	//----- nvinfo : EIATTR_KPARAM_INFO
	.align		4
.L_59:
        /*0188*/ 	.byte	0x04, 0x17
        /*018a*/ 	.short	(.L_61 - .L_60)
.L_60:
        /*018c*/ 	.word	0x00000000
        /*0190*/ 	.short	0x0006
        /*0192*/ 	.short	0x0030
        /*0194*/ 	.byte	0x00, 0xf4, 0x21, 0x00


	//----- nvinfo : EIATTR_KPARAM_INFO
	.align		4
.L_61:
        /*0198*/ 	.byte	0x04, 0x17
        /*019a*/ 	.short	(.L_63 - .L_62)
.L_62:
        /*019c*/ 	.word	0x00000000
        /*01a0*/ 	.short	0x0005
        /*01a2*/ 	.short	0x0028
        /*01a4*/ 	.byte	0x00, 0xf4, 0x21, 0x00


	//----- nvinfo : EIATTR_KPARAM_INFO
	.align		4
.L_63:
        /*01a8*/ 	.byte	0x04, 0x17
        /*01aa*/ 	.short	(.L_65 - .L_64)
.L_64:
        /*01ac*/ 	.word	0x00000000
        /*01b0*/ 	.short	0x0004
        /*01b2*/ 	.short	0x0020
        /*01b4*/ 	.byte	0x00, 0xf4, 0x21, 0x00


	//----- nvinfo : EIATTR_KPARAM_INFO
	.align		4
.L_65:
        /*01b8*/ 	.byte	0x04, 0x17
        /*01ba*/ 	.short	(.L_67 - .L_66)
.L_66:
        /*01bc*/ 	.word	0x00000000
        /*01c0*/ 	.short	0x0003
        /*01c2*/ 	.short	0x0018
        /*01c4*/ 	.byte	0x00, 0xf4, 0x21, 0x00


	//----- nvinfo : EIATTR_KPARAM_INFO
	.align		4
.L_67:
        /*01c8*/ 	.byte	0x04, 0x17
        /*01ca*/ 	.short	(.L_69 - .L_68)
.L_68:
        /*01cc*/ 	.word	0x00000000
        /*01d0*/ 	.short	0x0002
        /*01d2*/ 	.short	0x0010
        /*01d4*/ 	.byte	0x00, 0xf4, 0x21, 0x00


	//----- nvinfo : EIATTR_KPARAM_INFO
	.align		4
.L_69:
        /*01d8*/ 	.byte	0x04, 0x17
        /*01da*/ 	.short	(.L_71 - .L_70)
.L_70:
        /*01dc*/ 	.word	0x00000000
        /*01e0*/ 	.short	0x0001
        /*01e2*/ 	.short	0x0008
        /*01e4*/ 	.byte	0x00, 0xf4, 0x21, 0x00


	//----- nvinfo : EIATTR_KPARAM_INFO
	.align		4
.L_71:
        /*01e8*/ 	.byte	0x04, 0x17
        /*01ea*/ 	.short	(.L_73 - .L_72)
.L_72:
        /*01ec*/ 	.word	0x00000000
        /*01f0*/ 	.short	0x0000
        /*01f2*/ 	.short	0x0000
        /*01f4*/ 	.byte	0x00, 0xf4, 0x21, 0x00


	//----- nvinfo : EIATTR_SPARSE_MMA_MASK
	.align		4
.L_73:
        /*01f8*/ 	.byte	0x03, 0x50
        /*01fa*/ 	.short	0x0000


	//----- nvinfo : EIATTR_MAXREG_COUNT
	.align		4
        /*01fc*/ 	.byte	0x03, 0x1b
        /*01fe*/ 	.short	0x00ff


	//----- nvinfo : EIATTR_EXIT_INSTR_OFFSETS
	.align		4
        /*0200*/ 	.byte	0x04, 0x1c
        /*0202*/ 	.short	(.L_75 - .L_74)


	//   ....[0]....
.L_74:
        /*0204*/ 	.word	0x000027d0


	//----- nvinfo : EIATTR_REQNTID
	.align		4
.L_75:
        /*0208*/ 	.byte	0x04, 0x10
        /*020a*/ 	.short	(.L_77 - .L_76)
.L_76:
        /*020c*/ 	.word	0x00000080
        /*0210*/ 	.word	0x00000001
        /*0214*/ 	.word	0x00000001


	//----- nvinfo : EIATTR_CBANK_PARAM_SIZE
	.align		4
.L_77:
        /*0218*/ 	.byte	0x03, 0x19
        /*021a*/ 	.short	0x00f4


	//----- nvinfo : EIATTR_PARAM_CBANK
	.align		4
        /*021c*/ 	.byte	0x04, 0x0a
        /*021e*/ 	.short	(.L_79 - .L_78)
	.align		4
.L_78:
        /*0220*/ 	.word	index@(.nv.constant0.triton_poi_fused__native_batch_norm_legit_no_training__unsafe_index_add_mul_relu_sub_threshold_backward_47)
        /*0224*/ 	.short	0x0210
        /*0226*/ 	.short	0x00f4


	//----- nvinfo : EIATTR_SW_WAR
	.align		4
.L_79:
        /*0228*/ 	.byte	0x04, 0x36
        /*022a*/ 	.short	(.L_81 - .L_80)
.L_80:
        /*022c*/ 	.word	0x00000008
.L_81:


//--------------------- .nv.callgraph             --------------------------
	.section	.nv.callgraph,"",@"SHT_CUDA_CALLGRAPH"
	.align	4
	.sectionentsize	8
	.align		4
        /*0000*/ 	.word	0x00000000
	.align		4
        /*0004*/ 	.word	0xffffffff
	.align		4
        /*0008*/ 	.word	0x00000000
	.align		4
        /*000c*/ 	.word	0xfffffffe
	.align		4
        /*0010*/ 	.word	0x00000000
	.align		4
        /*0014*/ 	.word	0xfffffffd
	.align		4
        /*0018*/ 	.word	0x00000000
	.align		4
        /*001c*/ 	.word	0xfffffffc


//--------------------- .nv.constant4             --------------------------
	.section	.nv.constant4,"a",@progbits
	.align	8
	.align		8
.nv.constant4:
        /*0000*/ 	.dword	_$_str
	.align		8
        /*0008*/ 	.dword	_$_str_$_2


//--------------------- .text.triton_poi_fused__native_batch_norm_legit_no_training__unsafe_index_add_mul_relu_sub_threshold_backward_47 --------------------------
	.section	.text.triton_poi_fused__native_batch_norm_legit_no_training__unsafe_index_add_mul_relu_sub_threshold_backward_47,"ax",@progbits
	.align	128
        .global         triton_poi_fused__native_batch_norm_legit_no_training__unsafe_index_add_mul_relu_sub_threshold_backward_47
        .type           triton_poi_fused__native_batch_norm_legit_no_training__unsafe_index_add_mul_relu_sub_threshold_backward_47,@function
        .size           triton_poi_fused__native_batch_norm_legit_no_training__unsafe_index_add_mul_relu_sub_threshold_backward_47,(.L_x_1 - triton_poi_fused__native_batch_norm_legit_no_training__unsafe_index_add_mul_relu_sub_threshold_backward_47)
        .other          triton_poi_fused__native_batch_norm_legit_no_training__unsafe_index_add_mul_relu_sub_threshold_backward_47,@"STO_CUDA_ENTRY STV_DEFAULT"
triton_poi_fused__native_batch_norm_legit_no_training__unsafe_index_add_mul_relu_sub_threshold_backward_47:
.text.triton_poi_fused__native_batch_norm_legit_no_training__unsafe_index_add_mul_relu_sub_threshold_backward_47:
[----:B------:R-:W-:Y:S01]  /*0000*/  LDC R1, c[0x0][0x28] ;  /* 0x00000a00ff017b82 */ /* 0x000fe20000000800 */
[----:B------:R-:W1:Y:S07]  /*0010*/  S2R R0, SR_TID.X ;  /* 0x0000000000007919 */ /* 0x000e6e0000002100 */
[----:B------:R-:W2:Y:S01]  /*0020*/  LDC.64 R2, c[0x0][0x248] ;  /* 0x00009200ff027b82 */ /* 0x000ea20000000a00 */
[----:B------:R-:W-:Y:S01]  /*0030*/  ULDC.64 UR4, c[0x0][0x208] ;  /* 0x0000820000047ab9 */ /* 0x000fe20000000a00 */
[----:B------:R-:W-:Y:S01]  /*0040*/  ULDC.64 UR6, c[0x0][0x258] ;  /* 0x0000960000067ab9 */ /* 0x000fe20000000a00 */
[----:B------:R-:W3:Y:S05]  /*0050*/  S2R R9, SR_CTAID.X ;  /* 0x0000000000097919 */ /* 0x000eea0000002500 */
[----:B------:R-:W4:Y:S08]  /*0060*/  LDC.64 R30, c[0x0][0x270] ;  /* 0x00009c00ff1e7b82 */ /* 0x000f300000000a00 */
[----:B------:R-:W5:Y:S08]  /*0070*/  LDC.64 R16, c[0x0][0x260] ;  /* 0x00009800ff107b82 */ /* 0x000f700000000a00 */
[----:B------:R-:W2:Y:S01]  /*0080*/  LDC.64 R36, c[0x0][0x280] ;  /* 0x0000a000ff247b82 */ /* 0x000ea20000000a00 */
[----:B-1----:R-:W-:-:S07]  /*0090*/  IMAD.SHL.U32 R0, R0, 0x4, RZ ;  /* 0x0000000400007824 */ /* 0x002fce00078e00ff */
[----:B------:R-:W1:Y:S01]  /*00a0*/  LDC.64 R58, c[0x0][0x288] ;  /* 0x0000a200ff3a7b82 */ /* 0x000e620000000a00 */
[----:B------:R-:W-:-:S07]  /*00b0*/  LOP3.LUT R0, R0, 0x1fc, RZ, 0xc0, !PT ;  /* 0x000001fc00007812 */ /* 0x000fce00078ec0ff */
[----:B------:R-:W1:Y:S01]  /*00c0*/  LDC.64 R42, c[0x0][0x2a8] ;  /* 0x0000aa00ff2a7b82 */ /* 0x000e620000000a00 */
[----:B---3--:R-:W-:-:S05]  /*00d0*/  IMAD R0, R9, 0x200, R0 ;  /* 0x0000020009007824 */ /* 0x008fca00078e0200 */
[----:B------:R-:W-:Y:S02]  /*00e0*/  SHF.R.S32.HI R5, RZ, 0x1f, R0 ;  /* 0x0000001fff057819 */ /* 0x000fe40000011400 */
[----:B------:R-:W3:Y:S02]  /*00f0*/  LDC.64 R56, c[0x0][0x298] ;  /* 0x0000a600ff387b82 */ /* 0x000ee40000000a00 */
[----:B------:R-:W-:-:S04]  /*0100*/  LEA.HI R6, R5, R0, RZ, 0x4 ;  /* 0x0000000005067211 */ /* 0x000fc800078f20ff */
[----:B------:R-:W-:Y:S02]  /*0110*/  SHF.R.S32.HI R32, RZ, 0x4, R6 ;  /* 0x00000004ff207819 */ /* 0x000fe40000011406 */
[----:B------:R-:W1:Y:S01]  /*0120*/  LDC.64 R4, c[0x0][0x250] ;  /* 0x00009400ff047b82 */ /* 0x000e620000000a00 */
[----:B------:R-:W-:Y:S02]  /*0130*/  LOP3.LUT R33, R6, 0xfffffff0, RZ, 0xc0, !PT ;  /* 0xfffffff006217812 */ /* 0x000fe400078ec0ff */
[----:B------:R-:W-:-:S04]  /*0140*/  LEA.HI R7, R32, R32, RZ, 0x4 ;  /* 0x0000002020077211 */ /* 0x000fc800078f20ff */
[----:B------:R-:W-:-:S05]  /*0150*/  LOP3.LUT R7, R7, 0xfffffff0, RZ, 0xc0, !PT ;  /* 0xfffffff007077812 */ /* 0x000fca00078ec0ff */
[----:B------:R-:W-:-:S04]  /*0160*/  IMAD.IADD R32, R32, 0x1, -R7 ;  /* 0x0000000120207824 */ /* 0x000fc800078e0a07 */
[----:B--2---:R-:W-:-:S04]  /*0170*/  IMAD.WIDE R2, R32, 0x8, R2 ;  /* 0x0000000820027825 */ /* 0x004fc800078e0202 */
[----:B------:R-:W-:Y:S02]  /*0180*/  IMAD.IADD R33, R0, 0x1, -R33 ;  /* 0x0000000100217824 */ /* 0x000fe400078e0a21 */
[----:B------:R-:W2:Y:S02]  /*0190*/  LDG.E.EL.64 R2, desc[UR4][R2.64] ;  /* 0x0000000402027981 */ /* 0x000ea4000c2e1b00 */
[----:B01----:R-:W-:-:S06]  /*01a0*/  IMAD.WIDE R12, R33, 0x8, R4 ;  /* 0x00000008210c7825 */ /* 0x003fcc00078e0204 */
[----:B------:R-:W2:Y:S01]  /*01b0*/  LDG.E.EL.128 R12, desc[UR4][R12.64] ;  /* 0x000000040c0c7981 */ /* 0x000ea2000c2e1d00 */
[----:B----4-:R-:W-:-:S06]  /*01c0*/  IMAD.WIDE R30, R32, 0x8, R30 ;  /* 0x00000008201e7825 */ /* 0x010fcc00078e021e */
[----:B------:R-:W4:Y:S01]  /*01d0*/  LDG.E.EL.64 R30, desc[UR4][R30.64] ;  /* 0x000000041e1e7981 */ /* 0x000f22000c2e1b00 */
[----:B-----5:R-:W-:Y:S01]  /*01e0*/  IMAD.WIDE R24, R33, 0x8, R16 ;  /* 0x0000000821187825 */ /* 0x020fe200078e0210 */
[----:B------:R-:W-:Y:S02]  /*01f0*/  SHF.R.S32.HI R29, RZ, 0x16, R9 ;  /* 0x00000016ff1d7819 */ /* 0x000fe40000011409 */
[----:B------:R-:W-:-:S03]  /*0200*/  IADD3 R6, R0, 0x2, RZ ;  /* 0x0000000200067810 */ /* 0x000fc60007ffe0ff */
[----:B------:R-:W5:Y:S01]  /*0210*/  LDG.E.EL.128 R24, desc[UR4][R24.64] ;  /* 0x0000000418187981 */ /* 0x000f62000c2e1d00 */
[----:B------:R-:W-:-:S04]  /*0220*/  SGXT R29, R29, 0x1 ;  /* 0x000000011d1d781a */ /* 0x000fc80000000200 */
[----:B------:R-:W-:-:S04]  /*0230*/  LEA.HI R7, R29, R6, RZ, 0x4 ;  /* 0x000000061d077211 */ /* 0x000fc800078f20ff */
[----:B------:R-:W-:-:S05]  /*0240*/  LOP3.LUT R7, R7, 0xfffffff0, RZ, 0xc0, !PT ;  /* 0xfffffff007077812 */ /* 0x000fca00078ec0ff */
[----:B------:R-:W-:-:S04]  /*0250*/  IMAD.IADD R35, R6, 0x1, -R7 ;  /* 0x0000000106237824 */ /* 0x000fc800078e0a07 */
[----:B------:R-:W-:-:S06]  /*0260*/  IMAD.WIDE R20, R35, 0x8, R4 ;  /* 0x0000000823147825 */ /* 0x000fcc00078e0204 */
[----:B------:R-:W5:Y:S01]  /*0270*/  LDG.E.EL.128 R20, desc[UR4][R20.64] ;  /* 0x0000000414147981 */ /* 0x000f62000c2e1d00 */
[----:B------:R-:W-:-:S06]  /*0280*/  IMAD.WIDE R16, R35, 0x8, R16 ;  /* 0x0000000823107825 */ /* 0x000fcc00078e0210 */
[----:B------:R-:W5:Y:S01]  /*0290*/  LDG.E.EL.128 R16, desc[UR4][R16.64] ;  /* 0x0000000410107981 */ /* 0x000f62000c2e1d00 */
[----:B------:R-:W-:-:S06]  /*02a0*/  IMAD.WIDE R36, R32, 0x8, R36 ;  /* 0x0000000820247825 */ /* 0x000fcc00078e0224 */
[----:B------:R-:W5:Y:S01]  /*02b0*/  LDG.E.EL.64 R36, desc[UR4][R36.64] ;  /* 0x0000000424247981 */ /* 0x000f62000c2e1b00 */
[----:B------:R-:W-:-:S06]  /*02c0*/  IMAD.WIDE R8, R33, 0x8, R58 ;  /* 0x0000000821087825 */ /* 0x000fcc00078e023a */
[----:B------:R-:W5:Y:S01]  /*02d0*/  LDG.E.EL.128 R8, desc[UR4][R8.64] ;  /* 0x0000000408087981 */ /* 0x000f62000c2e1d00 */
[----:B------:R-:W-:-:S06]  /*02e0*/  IMAD.WIDE R42, R32, 0x8, R42 ;  /* 0x00000008202a7825 */ /* 0x000fcc00078e022a */
[----:B------:R-:W5:Y:S01]  /*02f0*/  LDG.E.EL.64 R42, desc[UR4][R42.64] ;  /* 0x000000042a2a7981 */ /* 0x000f62000c2e1b00 */
[----:B---3--:R-:W-:-:S06]  /*0300*/  IMAD.WIDE R4, R33, 0x8, R56 ;  /* 0x0000000821047825 */ /* 0x008fcc00078e0238 */
[----:B------:R-:W3:Y:S01]  /*0310*/  LDG.E.EL.128 R4, desc[UR4][R4.64] ;  /* 0x0000000404047981 */ /* 0x000ee2000c2e1d00 */
[----:B------:R-:W-:-:S04]  /*0320*/  LEA.HI R34, R29, R0, RZ, 0x8 ;  /* 0x000000001d227211 */ /* 0x000fc800078f40ff */
[----:B------:R-:W-:-:S05]  /*0330*/  SHF.R.S32.HI R34, RZ, 0x8, R34 ;  /* 0x00000008ff227819 */ /* 0x000fca0000011422 */
[----:B------:R-:W-:Y:S01]  /*0340*/  IMAD.SHL.U32 R29, R34, 0x40, RZ ;  /* 0x00000040221d7824 */ /* 0x000fe200078e00ff */
[----:B--2---:R-:W-:-:S04]  /*0350*/  SHF.R.U32.HI R39, RZ, 0x1c, R3 ;  /* 0x0000001cff277819 */ /* 0x004fc80000011603 */
[----:B------:R-:W-:-:S04]  /*0360*/  LOP3.LUT R39, R39, 0x8, RZ, 0xc0, !PT ;  /* 0x0000000827277812 */ /* 0x000fc800078ec0ff */
[----:B------:R-:W-:Y:S02]  /*0370*/  IADD3 R40, P0, R2, R39, RZ ;  /* 0x0000002702287210 */ /* 0x000fe40007f1e0ff */
[----:B------:R-:W-:Y:S02]  /*0380*/  SHF.R.U32.HI R48, RZ, 0x1a, R13 ;  /* 0x0000001aff307819 */ /* 0x000fe4000001160d */
[----:B------:R-:W-:Y:S01]  /*0390*/  LEA R39, P1, R14, UR6, 0x2 ;  /* 0x000000060e277c11 */ /* 0x000fe2000f8210ff */
[----:B------:R-:W-:Y:S01]  /*03a0*/  IMAD.X R45, RZ, RZ, R3, P0 ;  /* 0x000000ffff2d7224 */ /* 0x000fe200000e0603 */
[----:B------:R-:W-:Y:S02]  /*03b0*/  LEA R41, P0, R12, UR6, 0x2 ;  /* 0x000000060c297c11 */ /* 0x000fe4000f8010ff */
[----:B------:R-:W-:Y:S02]  /*03c0*/  LOP3.LUT R48, R48, 0x20, RZ, 0xc0, !PT ;  /* 0x0000002030307812 */ /* 0x000fe400078ec0ff */
[----:B------:R-:W-:-:S02]  /*03d0*/  SHF.R.U32.HI R3, RZ, 0x1a, R15 ;  /* 0x0000001aff037819 */ /* 0x000fc4000001160f */
[----:B------:R-:W-:Y:S02]  /*03e0*/  LEA.HI.X R13, R12, UR7, R13, 0x2, P0 ;  /* 0x000000070c0d7c11 */ /* 0x000fe400080f140d */
[----:B------:R-:W-:Y:S02]  /*03f0*/  IADD3 R48, P0, R48, R41, RZ ;  /* 0x0000002930307210 */ /* 0x000fe40007f1e0ff */
[C---:B------:R-:W-:Y:S01]  /*0400*/  SHF.L.U64.HI R38, R40.reuse, 0x5, R45 ;  /* 0x0000000528267819 */ /* 0x040fe2000001022d */
[----:B------:R-:W-:Y:S01]  /*0410*/  IMAD.SHL.U32 R40, R40, 0x20, RZ ;  /* 0x0000002028287824 */ /* 0x000fe200078e00ff */
[----:B------:R-:W-:Y:S01]  /*0420*/  LOP3.LUT R12, R3, 0x20, RZ, 0xc0, !PT ;  /* 0x00000020030c7812 */ /* 0x000fe200078ec0ff */
[----:B------:R-:W-:Y:S01]  /*0430*/  IMAD.X R13, RZ, RZ, R13, P0 ;  /* 0x000000ffff0d7224 */ /* 0x000fe200000e060d */
[----:B----4-:R-:W-:Y:S02]  /*0440*/  SHF.R.U32.HI R3, RZ, 0x1c, R31 ;  /* 0x0000001cff037819 */ /* 0x010fe4000001161f */
[----:B------:R-:W-:-:S02]  /*0450*/  IADD3 R44, P0, R40, R48, RZ ;  /* 0x00000030282c7210 */ /* 0x000fc40007f1e0ff */
[----:B------:R-:W-:Y:S02]  /*0460*/  LOP3.LUT R3, R3, 0x8, RZ, 0xc0, !PT ;  /* 0x0000000803037812 */ /* 0x000fe400078ec0ff */
[----:B------:R-:W-:Y:S01]  /*0470*/  LEA.HI.X R2, R14, UR7, R15, 0x2, P1 ;  /* 0x000000070e027c11 */ /* 0x000fe200088f140f */
[----:B------:R-:W-:Y:S01]  /*0480*/  IMAD.X R45, R38, 0x1, R13, P0 ;  /* 0x00000001262d7824 */ /* 0x000fe200000e060d */
[----:B------:R-:W-:Y:S02]  /*0490*/  IADD3 R28, P0, R30, R3, RZ ;  /* 0x000000031e1c7210 */ /* 0x000fe40007f1e0ff */
[----:B------:R-:W-:Y:S01]  /*04a0*/  IADD3 R12, P1, R12, R39, RZ ;  /* 0x000000270c0c7210 */ /* 0x000fe20007f3e0ff */
[----:B------:R-:W-:Y:S01]  /*04b0*/  IMAD.WIDE R44, R29, 0x4, R44 ;  /* 0x000000041d2c7825 */ /* 0x000fe200078e022c */
[----:B-----5:R-:W-:Y:S02]  /*04c0*/  SHF.R.U32.HI R52, RZ, 0x1a, R25 ;  /* 0x0000001aff347819 */ /* 0x020fe40000011619 */
[----:B------:R-:W-:Y:S01]  /*04d0*/  IADD3.X R2, RZ, R2, RZ, P1, !PT ;  /* 0x00000002ff027210 */ /* 0x000fe20000ffe4ff */
[----:B------:R-:W-:Y:S01]  /*04e0*/  IMAD.X R31, RZ, RZ, R31, P0 ;  /* 0x000000ffff1f7224 */ /* 0x000fe200000e061f */
[----:B------:R-:W-:Y:S01]  /*04f0*/  LEA R41, P0, R24, UR6, 0x2 ;  /* 0x0000000618297c11 */ /* 0x000fe2000f8010ff */
[----:B------:R-:W2:Y:S01]  /*0500*/  LDG.E.EL R3, desc[UR4][R44.64] ;  /* 0x000000042c037981 */ /* 0x000ea2000c2e1900 */
[----:B------:R-:W-:-:S02]  /*0510*/  IADD3 R14, P1, R12, R40, RZ ;  /* 0x000000280c0e7210 */ /* 0x000fc40007f3e0ff */
[----:B------:R-:W-:Y:S02]  /*0520*/  LOP3.LUT R52, R52, 0x20, RZ, 0xc0, !PT ;  /* 0x0000002034347812 */ /* 0x000fe400078ec0ff */
[----:B------:R-:W-:Y:S01]  /*0530*/  SHF.L.U32 R39, R28, 0x5, RZ ;  /* 0x000000051c277819 */ /* 0x000fe200000006ff */
[----:B------:R-:W-:Y:S01]  /*0540*/  IMAD.X R15, R2, 0x1, R38, P1 ;  /* 0x00000001020f7824 */ /* 0x000fe200008e0626 */
[----:B------:R-:W-:Y:S02]  /*0550*/  SHF.L.U64.HI R31, R28, 0x5, R31 ;  /* 0x000000051c1f7819 */ /* 0x000fe4000001021f */
[----:B------:R-:W-:Y:S01]  /*0560*/  LEA.HI.X R28, R24, UR7, R25, 0x2, P0 ;  /* 0x00000007181c7c11 */ /* 0x000fe200080f1419 */
[----:B------:R-:W-:Y:S01]  /*0570*/  IMAD.WIDE R14, R29, 0x4, R14 ;  /* 0x000000041d0e7825 */ /* 0x000fe200078e020e */
[----:B------:R-:W-:Y:S02]  /*0580*/  IADD3 R52, P0, R52, R41, RZ ;  /* 0x0000002934347210 */ /* 0x000fe40007f1e0ff */
[----:B------:R-:W-:-:S03]  /*0590*/  SHF.R.U32.HI R46, RZ, 0x1a, R27 ;  /* 0x0000001aff2e7819 */ /* 0x000fc6000001161b */
[----:B------:R-:W-:Y:S01]  /*05a0*/  IMAD.X R28, RZ, RZ, R28, P0 ;  /* 0x000000ffff1c7224 */ /* 0x000fe200000e061c */
[----:B------:R-:W-:Y:S01]  /*05b0*/  IADD3 R24, P0, R52, R40, RZ ;  /* 0x0000002834187210 */ /* 0x000fe20007f1e0ff */
[----:B------:R0:W4:Y:S01]  /*05c0*/  LDG.E.EL R14, desc[UR4][R14.64] ;  /* 0x000000040e0e7981 */ /* 0x000122000c2e1900 */
[----:B------:R-:W-:Y:S02]  /*05d0*/  IADD3 R48, P1, R39, R48, RZ ;  /* 0x0000003027307210 */ /* 0x000fe40007f3e0ff */
[----:B------:R-:W-:Y:S01]  /*05e0*/  LOP3.LUT R46, R46, 0x20, RZ, 0xc0, !PT ;  /* 0x000000202e2e7812 */ /* 0x000fe200078ec0ff */
[----:B------:R-:W-:Y:S02]  /*05f0*/  IMAD.X R25, R28, 0x1, R38, P0 ;  /* 0x000000011c197824 */ /* 0x000fe400000e0626 */
[----:B------:R-:W-:Y:S01]  /*0600*/  IMAD.X R49, R31, 0x1, R13, P1 ;  /* 0x000000011f317824 */ /* 0x000fe200008e060d */
[----:B0-----:R-:W-:-:S04]  /*0610*/  LEA R15, P0, R26, UR6, 0x2 ;  /* 0x000000061a0f7c11 */ /* 0x001fc8000f8010ff */
[----:B------:R-:W-:Y:S02]  /*0620*/  LEA.HI.X R27, R26, UR7, R27, 0x2, P0 ;  /* 0x000000071a1b7c11 */ /* 0x000fe400080f141b */
[----:B------:R-:W-:Y:S02]  /*0630*/  IADD3 R46, P1, R46, R15, RZ ;  /* 0x0000000f2e2e7210 */ /* 0x000fe40007f3e0ff */
[----:B------:R-:W-:Y:S01]  /*0640*/  LEA R26, P0, R20, UR6, 0x2 ;  /* 0x00000006141a7c11 */ /* 0x000fe2000f8010ff */
[----:B------:R-:W-:Y:S01]  /*0650*/  IMAD.WIDE R50, R29, 0x4, R24 ;  /* 0x000000041d327825 */ /* 0x000fe200078e0218 */
[----:B------:R-:W-:Y:S02]  /*0660*/  IADD3 R12, P2, R39, R12, RZ ;  /* 0x0000000c270c7210 */ /* 0x000fe40007f5e0ff */
[----:B------:R-:W-:Y:S02]  /*0670*/  SHF.R.U32.HI R30, RZ, 0x1a, R21 ;  /* 0x0000001aff1e7819 */ /* 0x000fe40000011615 */
[----:B------:R-:W-:-:S02]  /*0680*/  IADD3.X R15, RZ, R27, RZ, P1, !PT ;  /* 0x0000001bff0f7210 */ /* 0x000fc40000ffe4ff */
[----:B------:R-:W-:Y:S02]  /*0690*/  LEA.HI.X R24, R20, UR7, R21, 0x2, P0 ;  /* 0x0000000714187c11 */ /* 0x000fe400080f1415 */
[----:B------:R-:W-:Y:S02]  /*06a0*/  IADD3 R52, P1, R39, R52, RZ ;  /* 0x0000003427347210 */ /* 0x000fe40007f3e0ff */
[----:B------:R-:W-:Y:S01]  /*06b0*/  IADD3 R20, P0, R46, R40, RZ ;  /* 0x000000282e147210 */ /* 0x000fe20007f1e0ff */
[C---:B------:R-:W-:Y:S01]  /*06c0*/  IMAD.X R13, R31.reuse, 0x1, R2, P2 ;  /* 0x000000011f0d7824 */ /* 0x040fe200010e0602 */
[----:B------:R-:W-:Y:S02]  /*06d0*/  SHF.R.U32.HI R25, RZ, 0x1a, R23 ;  /* 0x0000001aff197819 */ /* 0x000fe40000011617 */
[----:B------:R-:W-:Y:S01]  /*06e0*/  LOP3.LUT R27, R30, 0x20, RZ, 0xc0, !PT ;  /* 0x000000201e1b7812 */ /* 0x000fe200078ec0ff */
[----:B------:R-:W-:Y:S01]  /*06f0*/  IMAD.X R53, R31, 0x1, R28, P1 ;  /* 0x000000011f357824 */ /* 0x000fe200008e061c */
[C---:B------:R-:W-:Y:S01]  /*0700*/  LEA R28, P1, R22.reuse, UR6, 0x2 ;  /* 0x00000006161c7c11 */ /* 0x040fe2000f8210ff */
[----:B------:R-:W-:Y:S01]  /*0710*/  IMAD.X R21, R15, 0x1, R38, P0 ;  /* 0x000000010f157824 */ /* 0x000fe200000e0626 */
[----:B------:R-:W-:Y:S01]  /*0720*/  IADD3 R26, P0, R27, R26, RZ ;  /* 0x0000001a1b1a7210 */ /* 0x000fe20007f1e0ff */
[----:B------:R-:W-:Y:S01]  /*0730*/  IMAD.WIDE R44, R29, 0x4, R12 ;  /* 0x000000041d2c7825 */ /* 0x000fe200078e020c */
[----:B------:R-:W-:Y:S01]  /*0740*/  LOP3.LUT R25, R25, 0x20, RZ, 0xc0, !PT ;  /* 0x0000002019197812 */ /* 0x000fe200078ec0ff */
[----:B------:R-:W2:Y:S01]  /*0750*/  LDG.E.EL R2, desc[UR4][R50.64] ;  /* 0x0000000432027981 */ /* 0x000ea2000c2e1900 */
[----:B------:R-:W-:-:S02]  /*0760*/  LEA.HI.X R23, R22, UR7, R23, 0x2, P1 ;  /* 0x0000000716177c11 */ /* 0x000fc400088f1417 */
[----:B------:R-:W-:Y:S01]  /*0770*/  IADD3 R22, P1, R25, R28, RZ ;  /* 0x0000001c19167210 */ /* 0x000fe20007f3e0ff */
[----:B------:R0:W5:Y:S01]  /*0780*/  LDG.E.EL R12, desc[UR4][R44.64] ;  /* 0x000000042c0c7981 */ /* 0x000162000c2e1900 */
[----:B------:R-:W-:Y:S02]  /*0790*/  IMAD.X R25, RZ, RZ, R24, P0 ;  /* 0x000000ffff197224 */ /* 0x000fe400000e0618 */
[----:B------:R-:W-:Y:S02]  /*07a0*/  IADD3.X R23, RZ, R23, RZ, P1, !PT ;  /* 0x00000017ff177210 */ /* 0x000fe40000ffe4ff */
[----:B------:R-:W-:Y:S02]  /*07b0*/  IADD3 R24, P1, R22, R40, RZ ;  /* 0x0000002816187210 */ /* 0x000fe40007f3e0ff */
[----:B0-----:R-:W-:Y:S02]  /*07c0*/  IADD3 R44, P0, R26, R40, RZ ;  /* 0x000000281a2c7210 */ /* 0x001fe40007f1e0ff */
[----:B------:R-:W-:-:S03]  /*07d0*/  IADD3 R26, P2, R39, R26, RZ ;  /* 0x0000001a271a7210 */ /* 0x000fc60007f5e0ff */
[----:B------:R-:W-:Y:S02]  /*07e0*/  IMAD.X R45, R25, 0x1, R38, P0 ;  /* 0x00000001192d7824 */ /* 0x000fe400000e0626 */
[----:B------:R-:W-:Y:S01]  /*07f0*/  IMAD.X R27, R31, 0x1, R25, P2 ;  /* 0x000000011f1b7824 */ /* 0x000fe200010e0619 */
[----:B------:R-:W-:Y:S01]  /*0800*/  IADD3.X R25, R23, R38, RZ, P1, !PT ;  /* 0x0000002617197210 */ /* 0x000fe20000ffe4ff */
[C---:B------:R-:W-:Y:S01]  /*0810*/  IMAD.WIDE R44, R29.reuse, 0x4, R44 ;  /* 0x000000041d2c7825 */ /* 0x040fe200078e022c */
[----:B------:R-:W-:Y:S02]  /*0820*/  IADD3 R22, P1, R39, R22, RZ ;  /* 0x0000001627167210 */ /* 0x000fe40007f3e0ff */
[----:B------:R-:W-:Y:S01]  /*0830*/  IADD3 R46, P3, R39, R46, RZ ;  /* 0x0000002e272e7210 */ /* 0x000fe20007f7e0ff */
[C---:B------:R-:W-:Y:S01]  /*0840*/  IMAD.WIDE R48, R29.reuse, 0x4, R48 ;  /* 0x000000041d307825 */ /* 0x040fe200078e0230 */
[----:B------:R-:W-:Y:S01]  /*0850*/  SHF.R.U32.HI R30, RZ, 0x1a, R17 ;  /* 0x0000001aff1e7819 */ /* 0x000fe20000011611 */
[----:B------:R0:W4:Y:S02]  /*0860*/  LDG.E.EL R41, desc[UR4][R44.64] ;  /* 0x000000042c297981 */ /* 0x000124000c2e1900 */
[----:B------:R-:W-:-:S02]  /*0870*/  IMAD.WIDE R20, R29, 0x4, R20 ;  /* 0x000000041d147825 */ /* 0x000fc400078e0214 */
[----:B------:R1:W4:Y:S02]  /*0880*/  LDG.E.EL R13, desc[UR4][R48.64] ;  /* 0x00000004300d7981 */ /* 0x000324000c2e1900 */
[----:B------:R-:W-:-:S04]  /*0890*/  IMAD.WIDE R26, R29, 0x4, R26 ;  /* 0x000000041d1a7825 */ /* 0x000fc800078e021a */
[C---:B------:R-:W-:Y:S01]  /*08a0*/  IMAD.X R23, R31.reuse, 0x1, R23, P1 ;  /* 0x000000011f177824 */ /* 0x040fe200008e0617 */
[----:B0-----:R-:W-:Y:S01]  /*08b0*/  SHF.R.U32.HI R44, RZ, 0x1a, R19 ;  /* 0x0000001aff2c7819 */ /* 0x001fe20000011613 */
[----:B------:R-:W-:Y:S01]  /*08c0*/  IMAD.X R47, R31, 0x1, R15, P3 ;  /* 0x000000011f2f7824 */ /* 0x000fe200018e060f */
[----:B------:R0:W4:Y:S01]  /*08d0*/  LDG.E.EL R51, desc[UR4][R20.64] ;  /* 0x0000000414337981 */ /* 0x000122000c2e1900 */
[----:B-1----:R-:W-:Y:S02]  /*08e0*/  LEA R49, P0, R16, UR6, 0x2 ;  /* 0x0000000610317c11 */ /* 0x002fe4000f8010ff */
[----:B------:R-:W-:Y:S01]  /*08f0*/  LOP3.LUT R30, R30, 0x20, RZ, 0xc0, !PT ;  /* 0x000000201e1e7812 */ /* 0x000fe200078ec0ff */
[----:B------:R1:W5:Y:S01]  /*0900*/  LDG.E.EL R15, desc[UR4][R26.64] ;  /* 0x000000041a0f7981 */ /* 0x000362000c2e1900 */
[----:B------:R-:W-:Y:S02]  /*0910*/  LOP3.LUT R44, R44, 0x20, RZ, 0xc0, !PT ;  /* 0x000000202c2c7812 */ /* 0x000fe400078ec0ff */
[----:B------:R-:W-:Y:S01]  /*0920*/  LEA.HI.X R17, R16, UR7, R17, 0x2, P0 ;  /* 0x0000000710117c11 */ /* 0x000fe200080f1411 */
[----:B0-----:R-:W0:Y:S01]  /*0930*/  LDC.64 R20, c[0x0][0x268] ;  /* 0x00009a00ff147b82 */ /* 0x001e220000000a00 */
[----:B-1----:R-:W-:Y:S01]  /*0940*/  IMAD.WIDE R26, R29, 0x4, R22 ;  /* 0x000000041d1a7825 */ /* 0x002fe200078e0216 */
[----:B------:R-:W-:-:S02]  /*0950*/  LEA R23, P1, R18, UR6, 0x2 ;  /* 0x0000000612177c11 */ /* 0x000fc4000f8210ff */
[----:B------:R-:W-:Y:S01]  /*0960*/  IADD3 R16, P0, R30, R49, RZ ;  /* 0x000000311e107210 */ /* 0x000fe20007f1e0ff */
[C---:B------:R-:W-:Y:S01]  /*0970*/  IMAD.WIDE R24, R29.reuse, 0x4, R24 ;  /* 0x000000041d187825 */ /* 0x040fe200078e0218 */
[----:B------:R-:W-:Y:S01]  /*0980*/  LEA.HI.X R19, R18, UR7, R19, 0x2, P1 ;  /* 0x0000000712137c11 */ /* 0x000fe200088f1413 */
[----:B------:R-:W5:Y:S01]  /*0990*/  LDG.E.EL R30, desc[UR4][R26.64] ;  /* 0x000000041a1e7981 */ /* 0x000f62000c2e1900 */
[----:B------:R-:W-:Y:S01]  /*09a0*/  IADD3 R44, P1, R44, R23, RZ ;  /* 0x000000172c2c7210 */ /* 0x000fe20007f3e0ff */
[----:B------:R-:W-:Y:S01]  /*09b0*/  IMAD.X R17, RZ, RZ, R17, P0 ;  /* 0x000000ffff117224 */ /* 0x000fe200000e0611 */
[----:B------:R-:W-:Y:S01]  /*09c0*/  IADD3 R18, P0, R16, R40, RZ ;  /* 0x0000002810127210 */ /* 0x000fe20007f1e0ff */
[----:B------:R1:W5:Y:S01]  /*09d0*/  LDG.E.EL R28, desc[UR4][R24.64] ;  /* 0x00000004181c7981 */ /* 0x000362000c2e1900 */
[----:B------:R-:W-:Y:S01]  /*09e0*/  IADD3 R22, P2, R44, R40, RZ ;  /* 0x000000282c167210 */ /* 0x000fe20007f5e0ff */
[C---:B------:R-:W-:Y:S01]  /*09f0*/  IMAD.WIDE R52, R29.reuse, 0x4, R52 ;  /* 0x000000041d347825 */ /* 0x040fe200078e0234 */
[----:B------:R-:W-:Y:S01]  /*0a00*/  IADD3 R16, P3, R39, R16, RZ ;  /* 0x0000001027107210 */ /* 0x000fe20007f7e0ff */
[----:B------:R-:W-:Y:S01]  /*0a10*/  ULDC.64 UR6, c[0x0][0x290] ;  /* 0x0000a40000067ab9 */ /* 0x000fe20000000a00 */
[----:B------:R-:W-:Y:S01]  /*0a20*/  IADD3 R44, P4, R39, R44, RZ ;  /* 0x0000002c272c7210 */ /* 0x000fe20007f9e0ff */
[----:B------:R-:W-:-:S02]  /*0a30*/  IMAD.WIDE R46, R29, 0x4, R46 ;  /* 0x000000041d2e7825 */ /* 0x000fc400078e022e */
[----:B------:R-:W5:Y:S02]  /*0a40*/  LDG.E.EL R52, desc[UR4][R52.64] ;  /* 0x0000000434347981 */ /* 0x000f64000c2e1900 */
[----:B-1----:R-:W-:Y:S01]  /*0a50*/  IMAD.X R24, RZ, RZ, R19, P1 ;  /* 0x000000ffff187224 */ /* 0x002fe200008e0613 */
[----:B------:R-:W-:Y:S01]  /*0a60*/  IADD3.X R19, R17, R38, RZ, P0, !PT ;  /* 0x0000002611137210 */ /* 0x000fe200007fe4ff */
[C---:B------:R-:W-:Y:S01]  /*0a70*/  IMAD.X R17, R31.reuse, 0x1, R17, P3 ;  /* 0x000000011f117824 */ /* 0x040fe200018e0611 */
[----:B------:R-:W5:Y:S01]  /*0a80*/  LDG.E.EL R47, desc[UR4][R46.64] ;  /* 0x000000042e2f7981 */ /* 0x000f62000c2e1900 */
[----:B------:R-:W-:Y:S02]  /*0a90*/  IMAD.X R23, R24, 0x1, R38, P2 ;  /* 0x0000000118177824 */ /* 0x000fe400010e0626 */
[----:B------:R-:W-:Y:S01]  /*0aa0*/  IMAD.X R45, R31, 0x1, R24, P4 ;  /* 0x000000011f2d7824 */ /* 0x000fe200020e0618 */
[----:B------:R-:W-:Y:S01]  /*0ab0*/  SHF.R.U32.HI R31, RZ, 0x1d, R37 ;  /* 0x0000001dff1f7819 */ /* 0x000fe20000011625 */
[----:B------:R-:W-:-:S04]  /*0ac0*/  IMAD.WIDE R18, R29, 0x4, R18 ;  /* 0x000000041d127825 */ /* 0x000fc800078e0212 */
[C---:B------:R-:W-:Y:S01]  /*0ad0*/  IMAD.WIDE R16, R29.reuse, 0x4, R16 ;  /* 0x000000041d107825 */ /* 0x040fe200078e0210 */
[----:B------:R1:W5:Y:S03]  /*0ae0*/  LDG.E.EL R54, desc[UR4][R18.64] ;  /* 0x0000000412367981 */ /* 0x000366000c2e1900 */
[C---:B------:R-:W-:Y:S01]  /*0af0*/  IMAD.WIDE R22, R29.reuse, 0x4, R22 ;  /* 0x000000041d167825 */ /* 0x040fe200078e0216 */
[----:B------:R-:W5:Y:S03]  /*0b00*/  LDG.E.EL R46, desc[UR4][R16.64] ;  /* 0x00000004102e7981 */ /* 0x000f66000c2e1900 */
[----:B------:R-:W-:Y:S01]  /*0b10*/  IMAD.WIDE R44, R29, 0x4, R44 ;  /* 0x000000041d2c7825 */ /* 0x000fe200078e022c */
[----:B------:R-:W-:Y:S01]  /*0b20*/  LOP3.LUT R29, R31, 0x4, RZ, 0xc0, !PT ;  /* 0x000000041f1d7812 */ /* 0x000fe200078ec0ff */
[----:B------:R-:W5:Y:S02]  /*0b30*/  LDG.E.EL R49, desc[UR4][R22.64] ;  /* 0x0000000416317981 */ /* 0x000f64000c2e1900 */
[----:B0-----:R-:W-:Y:S01]  /*0b40*/  IMAD.WIDE R20, R33, 0x4, R20 ;  /* 0x0000000421147825 */ /* 0x001fe200078e0214 */
[----:B------:R-:W-:-:S02]  /*0b50*/  IADD3 R38, P0, R36, R29, RZ ;  /* 0x0000001d24267210 */ /* 0x000fc40007f1e0ff */
[----:B-1----:R-:W-:Y:S01]  /*0b60*/  SHF.R.U32.HI R18, RZ, 0x1b, R11 ;  /* 0x0000001bff127819 */ /* 0x002fe2000001160b */
[----:B------:R-:W5:Y:S01]  /*0b70*/  LDG.E.EL R29, desc[UR4][R44.64] ;  /* 0x000000042c1d7981 */ /* 0x000f62000c2e1900 */
[----:B------:R-:W-:-:S03]  /*0b80*/  IADD3.X R37, RZ, R37, RZ, P0, !PT ;  /* 0x00000025ff257210 */ /* 0x000fc600007fe4ff */
[----:B------:R0:W5:Y:S01]  /*0b90*/  LDG.E.EL.128 R24, desc[UR4][R20.64] ;  /* 0x0000000414187981 */ /* 0x000162000c2e1d00 */
[----:B------:R-:W-:Y:S02]  /*0ba0*/  LEA R36, P1, R10, UR6, 0x2 ;  /* 0x000000060a247c11 */ /* 0x000fe4000f8210ff */
[--C-:B0-----:R-:W-:Y:S02]  /*0bb0*/  SHF.R.U32.HI R20, RZ, 0x1b, R9.reuse ;  /* 0x0000001bff147819 */ /* 0x101fe40000011609 */
[----:B------:R-:W-:Y:S02]  /*0bc0*/  LEA R21, P0, R8, UR6, 0x2 ;  /* 0x0000000608157c11 */ /* 0x000fe4000f8010ff */
[----:B------:R-:W-:Y:S02]  /*0bd0*/  LOP3.LUT R20, R20, 0x10, RZ, 0xc0, !PT ;  /* 0x0000001014147812 */ /* 0x000fe400078ec0ff */
[----:B------:R-:W-:Y:S02]  /*0be0*/  LEA.HI.X R16, R8, UR7, R9, 0x2, P0 ;  /* 0x0000000708107c11 */ /* 0x000fe400080f1409 */
[----:B------:R-:W-:-:S02]  /*0bf0*/  LOP3.LUT R9, R18, 0x10, RZ, 0xc0, !PT ;  /* 0x0000001012097812 */ /* 0x000fc400078ec0ff */
[----:B------:R-:W-:Y:S02]  /*0c00*/  LEA.HI.X R8, R10, UR7, R11, 0x2, P1 ;  /* 0x000000070a087c11 */ /* 0x000fe400088f140b */
[----:B------:R-:W-:Y:S02]  /*0c10*/  IADD3 R20, P0, R20, R21, RZ ;  /* 0x0000001514147210 */ /* 0x000fe40007f1e0ff */
[C---:B------:R-:W-:Y:S01]  /*0c20*/  SHF.L.U64.HI R37, R38.reuse, 0x4, R37 ;  /* 0x0000000426257819 */ /* 0x040fe20000010225 */
[----:B------:R-:W-:Y:S01]  /*0c30*/  IMAD.SHL.U32 R38, R38, 0x10, RZ ;  /* 0x0000001026267824 */ /* 0x000fe200078e00ff */
[----:B------:R-:W-:Y:S02]  /*0c40*/  SHF.R.U32.HI R11, RZ, 0x1d, R43 ;  /* 0x0000001dff0b7819 */ /* 0x000fe4000001162b */
[----:B------:R-:W-:Y:S01]  /*0c50*/  IADD3 R9, P1, R9, R36, RZ ;  /* 0x0000002409097210 */ /* 0x000fe20007f3e0ff */
[----:B------:R-:W-:Y:S01]  /*0c60*/  IMAD.X R18, RZ, RZ, R16, P0 ;  /* 0x000000ffff127224 */ /* 0x000fe200000e0610 */
[----:B------:R-:W-:-:S02]  /*0c70*/  LOP3.LUT R11, R11, 0x4, RZ, 0xc0, !PT ;  /* 0x000000040b0b7812 */ /* 0x000fc400078ec0ff */
[----:B------:R-:W-:Y:S01]  /*0c80*/  IADD3 R10, P0, R38, R20, RZ ;  /* 0x00000014260a7210 */ /* 0x000fe20007f1e0ff */
[----:B------:R-:W-:Y:S01]  /*0c90*/  IMAD.X R8, RZ, RZ, R8, P1 ;  /* 0x000000ffff087224 */ /* 0x000fe200008e0608 */
[----:B------:R-:W-:Y:S02]  /*0ca0*/  IADD3 R16, P1, R9, R38, RZ ;  /* 0x0000002609107210 */ /* 0x000fe40007f3e0ff */
[----:B------:R-:W-:Y:S01]  /*0cb0*/  IADD3 R40, P2, R42, R11, RZ ;  /* 0x0000000b2a287210 */ /* 0x000fe20007f5e0ff */
[----:B------:R-:W-:Y:S01]  /*0cc0*/  IMAD.SHL.U32 R36, R34, 0x10, RZ ;  /* 0x0000001022247824 */ /* 0x000fe200078e00ff */
[----:B------:R-:W-:Y:S01]  /*0cd0*/  IADD3.X R11, R37, R18, RZ, P0, !PT ;  /* 0x00000012250b7210 */ /* 0x000fe200007fe4ff */
[----:B------:R-:W-:Y:S02]  /*0ce0*/  IMAD.X R17, R8, 0x1, R37, P1 ;  /* 0x0000000108117824 */ /* 0x000fe400008e0625 */
[----:B------:R-:W-:Y:S02]  /*0cf0*/  IMAD.X R19, RZ, RZ, R43, P2 ;  /* 0x000000ffff137224 */ /* 0x000fe400010e062b */
[----:B------:R-:W-:Y:S01]  /*0d00*/  IMAD.WIDE R10, R36, 0x4, R10 ;  /* 0x00000004240a7825 */ /* 0x000fe200078e020a */
[----:B---3--:R-:W-:-:S03]  /*0d10*/  SHF.R.U32.HI R23, RZ, 0x1b, R5 ;  /* 0x0000001bff177819 */ /* 0x008fc60000011605 */
[----:B------:R-:W-:Y:S01]  /*0d20*/  IMAD.WIDE R42, R36, 0x4, R16 ;  /* 0x00000004242a7825 */ /* 0x000fe200078e0210 */
[----:B------:R-:W-:Y:S01]  /*0d30*/  LEA R16, P0, R4, UR6, 0x2 ;  /* 0x0000000604107c11 */ /* 0x000fe2000f8010ff */
[----:B------:R0:W3:Y:S01]  /*0d40*/  LDG.E.EL R31, desc[UR4][R10.64] ;  /* 0x000000040a1f7981 */ /* 0x0000e2000c2e1900 */
[C---:B------:R-:W-:Y:S02]  /*0d50*/  SHF.L.U32 R39, R40.reuse, 0x4, RZ ;  /* 0x0000000428277819 */ /* 0x040fe400000006ff */
[----:B------:R-:W-:Y:S01]  /*0d60*/  SHF.L.U64.HI R40, R40, 0x4, R19 ;  /* 0x0000000428287819 */ /* 0x000fe20000010213 */
[----:B------:R-:W3:Y:S01]  /*0d70*/  LDG.E.EL R42, desc[UR4][R42.64] ;  /* 0x000000042a2a7981 */ /* 0x000ee2000c2e1900 */
[----:B------:R-:W-:Y:S02]  /*0d80*/  LEA.HI.X R5, R4, UR7, R5, 0x2, P0 ;  /* 0x0000000704057c11 */ /* 0x000fe400080f1405 */
[----:B------:R-:W-:Y:S01]  /*0d90*/  LEA R19, P0, R6, UR6, 0x2 ;  /* 0x0000000606137c11 */ /* 0x000fe2000f8010ff */
[----:B0-----:R-:W0:Y:S01]  /*0da0*/  LDC.64 R10, c[0x0][0x2a0] ;  /* 0x0000a800ff0a7b82 */ /* 0x001e220000000a00 */
[----:B------:R-:W-:-:S02]  /*0db0*/  LOP3.LUT R23, R23, 0x10, RZ, 0xc0, !PT ;  /* 0x0000001017177812 */ /* 0x000fc400078ec0ff */
[--C-:B------:R-:W-:Y:S02]  /*0dc0*/  SHF.R.U32.HI R17, RZ, 0x1b, R7.reuse ;  /* 0x0000001bff117819 */ /* 0x100fe40000011607 */
[----:B------:R-:W-:Y:S02]  /*0dd0*/  IADD3 R20, P1, R39, R20, RZ ;  /* 0x0000001427147210 */ /* 0x000fe40007f3e0ff */
[----:B------:R-:W-:Y:S02]  /*0de0*/  LEA.HI.X R6, R6, UR7, R7, 0x2, P0 ;  /* 0x0000000706067c11 */ /* 0x000fe400080f1407 */
[----:B------:R-:W-:Y:S02]  /*0df0*/  IADD3 R16, P0, R23, R16, RZ ;  /* 0x0000001017107210 */ /* 0x000fe40007f1e0ff */
[----:B------:R-:W-:Y:S01]  /*0e00*/  LOP3.LUT R4, R17, 0x10, RZ, 0xc0, !PT ;  /* 0x0000001011047812 */ /* 0x000fe200078ec0ff */
[----:B------:R-:W-:Y:S02]  /*0e10*/  IMAD.X R21, R40, 0x1, R18, P1 ;  /* 0x0000000128157824 */ /* 0x000fe400008e0612 */
[----:B------:R-:W-:Y:S01]  /*0e20*/  IMAD.X R7, RZ, RZ, R5, P0 ;  /* 0x000000ffff077224 */ /* 0x000fe200000e0605 */
[----:B------:R-:W-:-:S02]  /*0e30*/  IADD3 R4, P1, R4, R19, RZ ;  /* 0x0000001304047210 */ /* 0x000fc40007f3e0ff */
[----:B------:R-:W-:Y:S02]  /*0e40*/  IADD3 R60, P0, R16, R38, RZ ;  /* 0x00000026103c7210 */ /* 0x000fe40007f1e0ff */
[----:B------:R-:W-:Y:S01]  /*0e50*/  IADD3 R18, P2, R39, R16, RZ ;  /* 0x0000001027127210 */ /* 0x000fe20007f5e0ff */
[----:B------:R-:W-:Y:S01]  /*0e60*/  IMAD.WIDE R20, R36, 0x4, R20 ;  /* 0x0000000424147825 */ /* 0x000fe200078e0214 */
[----:B------:R-:W-:-:S03]  /*0e70*/  IADD3.X R61, R7, R37, RZ, P0, !PT ;  /* 0x00000025073d7210 */ /* 0x000fc600007fe4ff */
[----:B------:R-:W-:Y:S01]  /*0e80*/  IMAD.X R5, RZ, RZ, R6, P1 ;  /* 0x000000ffff057224 */ /* 0x000fe200008e0606 */
[----:B------:R-:W-:Y:S01]  /*0e90*/  IADD3 R16, P1, R4, R38, RZ ;  /* 0x0000002604107210 */ /* 0x000fe20007f3e0ff */
[----:B------:R-:W-:Y:S01]  /*0ea0*/  IMAD.X R19, R40, 0x1, R7, P2 ;  /* 0x0000000128137824 */ /* 0x000fe200010e0607 */
[----:B------:R1:W3:Y:S01]  /*0eb0*/  LDG.E.EL R53, desc[UR4][R20.64] ;  /* 0x0000000414357981 */ /* 0x0002e2000c2e1900 */
[----:B------:R-:W-:Y:S01]  /*0ec0*/  IMAD.WIDE R60, R36, 0x4, R60 ;  /* 0x00000004243c7825 */ /* 0x000fe200078e023c */
[----:B------:R-:W-:-:S03]  /*0ed0*/  IADD3 R6, P0, R39, R9, RZ ;  /* 0x0000000927067210 */ /* 0x000fc60007f1e0ff */
[----:B------:R-:W-:Y:S01]  /*0ee0*/  IMAD.X R17, R5, 0x1, R37, P1 ;  /* 0x0000000105117824 */ /* 0x000fe200008e0625 */
[----:B------:R-:W-:Y:S01]  /*0ef0*/  IADD3 R4, P1, R39, R4, RZ ;  /* 0x0000000427047210 */ /* 0x000fe20007f3e0ff */
[----:B------:R-:W-:Y:S01]  /*0f00*/  IMAD.WIDE R18, R36, 0x4, R18 ;  /* 0x0000000424127825 */ /* 0x000fe200078e0212 */
[----:B------:R0:W3:Y:S03]  /*0f10*/  LDG.E.EL R50, desc[UR4][R60.64] ;  /* 0x000000043c327981 */ /* 0x0000e6000c2e1900 */
[----:B-1----:R-:W-:Y:S01]  /*0f20*/  IMAD.WIDE R20, R35, 0x8, R58 ;  /* 0x0000000823147825 */ /* 0x002fe200078e023a */
[----:B------:R-:W3:Y:S03]  /*0f30*/  LDG.E.EL R48, desc[UR4][R18.64] ;  /* 0x0000000412307981 */ /* 0x000ee6000c2e1900 */
[----:B0-----:R-:W-:Y:S01]  /*0f40*/  IMAD.WIDE R10, R33, 0x4, R10 ;  /* 0x00000004210a7825 */ /* 0x001fe200078e020a */
[----:B------:R-:W-:Y:S01]  /*0f50*/  IADD3.X R5, R40, R5, RZ, P1, !PT ;  /* 0x0000000528057210 */ /* 0x000fe20000ffe4ff */
[----:B------:R-:W3:Y:S01]  /*0f60*/  LDG.E.EL.128 R20, desc[UR4][R20.64] ;  /* 0x0000000414147981 */ /* 0x000ee2000c2e1d00 */
[----:B------:R-:W0:Y:S01]  /*0f70*/  LDC.64 R60, c[0x0][0x228] ;  /* 0x00008a00ff3c7b82 */ /* 0x000e220000000a00 */
[----:B------:R-:W-:-:S02]  /*0f80*/  IMAD.X R7, R40, 0x1, R8, P0 ;  /* 0x0000000128077824 */ /* 0x000fc400000e0608 */
[C---:B------:R-:W-:Y:S01]  /*0f90*/  IMAD.WIDE R16, R36.reuse, 0x4, R16 ;  /* 0x0000000424107825 */ /* 0x040fe200078e0210 */
[----:B------:R-:W3:Y:S03]  /*0fa0*/  LDG.E.EL.128 R8, desc[UR4][R10.64] ;  /* 0x000000040a087981 */ /* 0x000ee6000c2e1d00 */
[C---:B------:R-:W-:Y:S01]  /*0fb0*/  IMAD.WIDE R58, R36.reuse, 0x4, R6 ;  /* 0x00000004243a7825 */ /* 0x040fe200078e0206 */
[----:B------:R1:W3:Y:S03]  /*0fc0*/  LDG.E.EL R45, desc[UR4][R16.64] ;  /* 0x00000004102d7981 */ /* 0x0002e6000c2e1900 */
[----:B------:R-:W-:Y:S01]  /*0fd0*/  IMAD.WIDE R6, R36, 0x4, R4 ;  /* 0x0000000424067825 */ /* 0x000fe200078e0204 */
[----:B------:R-:W3:Y:S04]  /*0fe0*/  LDG.E.EL R44, desc[UR4][R58.64] ;  /* 0x000000043a2c7981 */ /* 0x000ee8000c2e1900 */
[----:B------:R0:W3:Y:S01]  /*0ff0*/  LDG.E.EL R43, desc[UR4][R6.64] ;  /* 0x00000004062b7981 */ /* 0x0000e2000c2e1900 */
[----:B-1----:R-:W-:-:S02]  /*1000*/  IMAD.WIDE R16, R35, 0x8, R56 ;  /* 0x0000000823107825 */ /* 0x002fc400078e0238 */
[----:B------:R-:W1:Y:S04]  /*1010*/  LDC.64 R56, c[0x0][0x2b8] ;  /* 0x0000ae00ff387b82 */ /* 0x000e680000000a00 */
[----:B------:R-:W3:Y:S01]  /*1020*/  LDG.E.EL.128 R16, desc[UR4][R16.64] ;  /* 0x0000000410107981 */ /* 0x000ee2000c2e1d00 */
[----:B--2---:R-:W-:Y:S01]  /*1030*/  FADD R2, -R3, R2 ;  /* 0x0000000203027221 */ /* 0x004fe20000000100 */
[----:B----4-:R-:W-:Y:S01]  /*1040*/  FADD R4, -R14, R51 ;  /* 0x000000330e047221 */ /* 0x010fe20000000100 */
[----:B-----5:R-:W-:Y:S01]  /*1050*/  FADD R52, -R13, R52 ;  /* 0x000000340d347221 */ /* 0x020fe20000000100 */
[----:B------:R-:W-:Y:S01]  /*1060*/  FADD R5, -R12, R47 ;  /* 0x0000002f0c057221 */ /* 0x000fe20000000100 */
[----:B0-----:R-:W-:Y:S01]  /*1070*/  FADD R7, -R15, R46 ;  /* 0x0000002e0f077221 */ /* 0x001fe20000000100 */
[C---:B------:R-:W-:Y:S01]  /*1080*/  FFMA R2, R24.reuse, R2, R3 ;  /* 0x0000000218027223 */ /* 0x040fe20000000003 */
[----:B------:R-:W-:Y:S01]  /*1090*/  FFMA R3, R24, R52, R13 ;  /* 0x0000003418037223 */ /* 0x000fe2000000000d */
[C---:B------:R-:W-:Y:S01]  /*10a0*/  FFMA R4, R25.reuse, R4, R14 ;  /* 0x0000000419047223 */ /* 0x040fe2000000000e */
[----:B------:R-:W-:-:S02]  /*10b0*/  FFMA R5, R25, R5, R12 ;  /* 0x0000000519057223 */ /* 0x000fc4000000000c */
[----:B------:R-:W0:Y:S08]  /*10c0*/  LDC.64 R24, c[0x0][0x2c0] ;  /* 0x0000b000ff187b82 */ /* 0x000e300000000a00 */
[----:B------:R-:W2:Y:S01]  /*10d0*/  LDC.64 R12, c[0x0][0x2e0] ;  /* 0x0000b800ff0c7b82 */ /* 0x000ea20000000a00 */
[----:B-1----:R-:W-:-:S04]  /*10e0*/  IMAD.WIDE R46, R32, 0x8, R56 ;  /* 0x00000008202e7825 */ /* 0x002fc800078e0238 */
[----:B------:R-:W-:Y:S01]  /*10f0*/  FADD R6, -R41, R54 ;  /* 0x0000003629067221 */ /* 0x000fe20000000100 */
[----:B------:R-:W-:Y:S01]  /*1100*/  FFMA R7, R26, R7, R15 ;  /* 0x000000071a077223 */ /* 0x000fe2000000000f */
[----:B------:R-:W4:Y:S01]  /*1110*/  LDG.E.EL.64 R46, desc[UR4][R46.64] ;  /* 0x000000042e2e7981 */ /* 0x000f22000c2e1b00 */
[----:B------:R-:W-:Y:S01]  /*1120*/  FADD R29, -R30, R29 ;  /* 0x0000001d1e1d7221 */ /* 0x000fe20000000100 */
[----:B------:R-:W-:Y:S01]  /*1130*/  FADD R49, -R28, R49 ;  /* 0x000000311c317221 */ /* 0x000fe20000000100 */
[----:B------:R-:W-:Y:S01]  /*1140*/  FFMA R6, R26, R6, R41 ;  /* 0x000000061a067223 */ /* 0x000fe20000000029 */
[----:B0-----:R-:W-:-:S04]  /*1150*/  IMAD.WIDE R14, R33, 0x8, R24 ;  /* 0x00000008210e7825 */ /* 0x001fc800078e0218 */
[C---:B------:R-:W-:Y:S01]  /*1160*/  FFMA R29, R27.reuse, R29, R30 ;  /* 0x0000001d1b1d7223 */ /* 0x040fe2000000001e */
[----:B--2---:R-:W-:Y:S02]  /*1170*/  IMAD.WIDE R54, R32, 0x8, R12 ;  /* 0x0000000820367825 */ /* 0x004fe400078e020c */
[----:B------:R-:W2:Y:S02]  /*1180*/  LDG.E.EL.128 R12, desc[UR4][R14.64] ;  /* 0x000000040e0c7981 */ /* 0x000ea4000c2e1d00 */
[----:B------:R-:W-:Y:S02]  /*1190*/  FFMA R28, R27, R49, R28 ;  /* 0x000000311b1c7223 */ /* 0x000fe4000000001c */
[----:B------:R-:W5:Y:S01]  /*11a0*/  LDG.E.EL.64 R54, desc[UR4][R54.64] ;  /* 0x0000000436367981 */ /* 0x000f62000c2e1b00 */
[----:B---3--:R-:W-:Y:S01]  /*11b0*/  FADD R30, -R31, R50 ;  /* 0x000000321f1e7221 */ /* 0x008fe20000000100 */
[----:B------:R-:W-:Y:S01]  /*11c0*/  FADD R48, -R53, R48 ;  /* 0x0000003035307221 */ /* 0x000fe20000000100 */
[----:B------:R-:W-:-:S02]  /*11d0*/  SHF.R.U32.HI R26, RZ, 0x1b, R21 ;  /* 0x0000001bff1a7819 */ /* 0x000fc40000011615 */
[----:B------:R-:W-:Y:S02]  /*11e0*/  LEA R27, P0, R20, UR6, 0x2 ;  /* 0x00000006141b7c11 */ /* 0x000fe4000f8010ff */
[----:B------:R-:W-:Y:S01]  /*11f0*/  LOP3.LUT R26, R26, 0x10, RZ, 0xc0, !PT ;  /* 0x000000101a1a7812 */ /* 0x000fe200078ec0ff */
[C---:B------:R-:W-:Y:S01]  /*1200*/  FFMA R30, R8.reuse, R30, R31 ;  /* 0x0000001e081e7223 */ /* 0x040fe2000000001f */
[----:B------:R-:W-:Y:S01]  /*1210*/  FFMA R31, R8, R48, R53 ;  /* 0x00000030081f7223 */ /* 0x000fe20000000035 */
[----:B------:R-:W-:Y:S02]  /*1220*/  LEA R8, P1, R22, UR6, 0x2 ;  /* 0x0000000616087c11 */ /* 0x000fe4000f8210ff */
[----:B------:R-:W-:Y:S01]  /*1230*/  LEA.HI.X R41, R20, UR7, R21, 0x2, P0 ;  /* 0x0000000714297c11 */ /* 0x000fe200080f1415 */
[----:B------:R-:W-:Y:S01]  /*1240*/  FADD R48, -R42, R45 ;  /* 0x0000002d2a307221 */ /* 0x000fe20000000100 */
[----:B------:R-:W-:Y:S02]  /*1250*/  IADD3 R26, P0, R26, R27, RZ ;  /* 0x0000001b1a1a7210 */ /* 0x000fe40007f1e0ff */
[----:B------:R-:W-:-:S02]  /*1260*/  SHF.R.U32.HI R45, RZ, 0x1b, R23 ;  /* 0x0000001bff2d7819 */ /* 0x000fc40000011617 */
[----:B------:R-:W-:Y:S01]  /*1270*/  LEA.HI.X R27, R22, UR7, R23, 0x2, P1 ;  /* 0x00000007161b7c11 */ /* 0x000fe200088f1417 */
[----:B------:R-:W-:Y:S01]  /*1280*/  FADD R23, -R44, R43 ;  /* 0x0000002b2c177221 */ /* 0x000fe20000000100 */
[----:B------:R-:W-:Y:S02]  /*1290*/  IMAD.X R43, RZ, RZ, R41, P0 ;  /* 0x000000ffff2b7224 */ /* 0x000fe400000e0629 */
[----:B------:R-:W-:-:S04]  /*12a0*/  IMAD.WIDE R20, R35, 0x8, R24 ;  /* 0x0000000823147825 */ /* 0x000fc800078e0218 */
[C---:B------:R-:W-:Y:S01]  /*12b0*/  FFMA R41, R9.reuse, R23, R44 ;  /* 0x0000001709297223 */ /* 0x040fe2000000002c */
[----:B------:R-:W-:Y:S02]  /*12c0*/  IADD3 R24, P0, R26, R38, RZ ;  /* 0x000000261a187210 */ /* 0x000fe40007f1e0ff */
[----:B------:R-:W-:Y:S01]  /*12d0*/  IADD3 R44, P1, R39, R26, RZ ;  /* 0x0000001a272c7210 */ /* 0x000fe20007f3e0ff */
[----:B------:R-:W-:Y:S01]  /*12e0*/  FFMA R42, R9, R48, R42 ;  /* 0x00000030092a7223 */ /* 0x000fe2000000002a */
[----:B------:R-:W-:Y:S01]  /*12f0*/  LOP3.LUT R9, R45, 0x10, RZ, 0xc0, !PT ;  /* 0x000000102d097812 */ /* 0x000fe200078ec0ff */
[----:B------:R-:W-:Y:S01]  /*1300*/  IMAD.X R25, R43, 0x1, R37, P0 ;  /* 0x000000012b197824 */ /* 0x000fe200000e0625 */
[----:B------:R-:W3:Y:S01]  /*1310*/  LDG.E.EL.128 R20, desc[UR4][R20.64] ;  /* 0x0000000414147981 */ /* 0x000ee2000c2e1d00 */
[----:B------:R-:W-:Y:S02]  /*1320*/  IMAD.X R45, R40, 0x1, R43, P1 ;  /* 0x00000001282d7824 */ /* 0x000fe400008e062b */
[----:B------:R-:W-:Y:S01]  /*1330*/  IMAD.WIDE R24, R36, 0x4, R24 ;  /* 0x0000000424187825 */ /* 0x000fe200078e0218 */
[----:B------:R-:W-:-:S03]  /*1340*/  IADD3 R8, P0, R9, R8, RZ ;  /* 0x0000000809087210 */ /* 0x000fc60007f1e0ff */
[----:B------:R-:W-:Y:S01]  /*1350*/  IMAD.WIDE R48, R36, 0x4, R44 ;  /* 0x0000000424307825 */ /* 0x000fe200078e022c */
[C---:B------:R-:W-:Y:S01]  /*1360*/  LEA R45, P1, R16.reuse, UR6, 0x2 ;  /* 0x00000006102d7c11 */ /* 0x040fe2000f8210ff */
[----:B------:R0:W3:Y:S01]  /*1370*/  LDG.E.EL R9, desc[UR4][R24.64] ;  /* 0x0000000418097981 */ /* 0x0000e2000c2e1900 */
[--C-:B------:R-:W-:Y:S02]  /*1380*/  SHF.R.U32.HI R26, RZ, 0x1b, R17.reuse ;  /* 0x0000001bff1a7819 */ /* 0x100fe40000011611 */
[----:B------:R-:W-:Y:S01]  /*1390*/  LEA.HI.X R16, R16, UR7, R17, 0x2, P1 ;  /* 0x0000000710107c11 */ /* 0x000fe200088f1411 */
[----:B------:R1:W3:Y:S01]  /*13a0*/  LDG.E.EL R43, desc[UR4][R48.64] ;  /* 0x00000004302b7981 */ /* 0x0002e2000c2e1900 */
[----:B------:R-:W-:Y:S02]  /*13b0*/  IADD3.X R17, RZ, R27, RZ, P0, !PT ;  /* 0x0000001bff117210 */ /* 0x000fe400007fe4ff */
[----:B------:R-:W-:Y:S02]  /*13c0*/  LOP3.LUT R26, R26, 0x10, RZ, 0xc0, !PT ;  /* 0x000000101a1a7812 */ /* 0x000fe400078ec0ff */
[----:B------:R-:W-:Y:S01]  /*13d0*/  IADD3 R52, P0, R8, R38, RZ ;  /* 0x0000002608347210 */ /* 0x000fe20007f1e0ff */
[----:B0-----:R-:W0:Y:S01]  /*13e0*/  LDC.64 R24, c[0x0][0x2d0] ;  /* 0x0000b400ff187b82 */ /* 0x001e220000000a00 */
[----:B------:R-:W-:-:S02]  /*13f0*/  IADD3 R44, P2, R39, R8, RZ ;  /* 0x00000008272c7210 */ /* 0x000fc40007f5e0ff */
[----:B------:R-:W-:Y:S01]  /*1400*/  SHF.R.U32.HI R50, RZ, 0x1b, R19 ;  /* 0x0000001bff327819 */ /* 0x000fe20000011613 */
[----:B------:R-:W-:Y:S01]  /*1410*/  IMAD.X R53, R17, 0x1, R37, P0 ;  /* 0x0000000111357824 */ /* 0x000fe200000e0625 */
[----:B------:R-:W-:Y:S01]  /*1420*/  IADD3 R27, P1, R26, R45, RZ ;  /* 0x0000002d1a1b7210 */ /* 0x000fe20007f3e0ff */
[----:B------:R-:W-:Y:S01]  /*1430*/  IMAD.X R45, R40, 0x1, R17, P2 ;  /* 0x00000001282d7824 */ /* 0x000fe200010e0611 */
[----:B------:R-:W-:Y:S02]  /*1440*/  LEA R17, P0, R18, UR6, 0x2 ;  /* 0x0000000612117c11 */ /* 0x000fe4000f8010ff */
[----:B------:R-:W-:Y:S02]  /*1450*/  LOP3.LUT R50, R50, 0x10, RZ, 0xc0, !PT ;  /* 0x0000001032327812 */ /* 0x000fe400078ec0ff */
[----:B------:R-:W-:Y:S01]  /*1460*/  LEA.HI.X R18, R18, UR7, R19, 0x2, P0 ;  /* 0x0000000712127c11 */ /* 0x000fe200080f1413 */
[----:B------:R-:W-:Y:S01]  /*1470*/  IMAD.X R16, RZ, RZ, R16, P1 ;  /* 0x000000ffff107224 */ /* 0x000fe200008e0610 */
[----:B------:R-:W-:Y:S01]  /*1480*/  IADD3 R50, P0, R50, R17, RZ ;  /* 0x0000001132327210 */ /* 0x000fe20007f1e0ff */
[----:B------:R-:W-:Y:S01]  /*1490*/  IMAD.WIDE R52, R36, 0x4, R52 ;  /* 0x0000000424347825 */ /* 0x000fe200078e0234 */
[----:B------:R-:W-:-:S02]  /*14a0*/  ULDC.64 UR6, c[0x0][0x2c8] ;  /* 0x0000b20000067ab9 */ /* 0x000fc40000000a00 */
[----:B------:R-:W-:Y:S02]  /*14b0*/  IADD3.X R17, RZ, R18, RZ, P0, !PT ;  /* 0x00000012ff117210 */ /* 0x000fe400007fe4ff */
[----:B------:R-:W-:Y:S01]  /*14c0*/  IADD3 R26, P0, R27, R38, RZ ;  /* 0x000000261b1a7210 */ /* 0x000fe20007f1e0ff */
[----:B------:R0:W3:Y:S01]  /*14d0*/  LDG.E.EL R8, desc[UR4][R52.64] ;  /* 0x0000000434087981 */ /* 0x0000e2000c2e1900 */
[----:B-1----:R-:W-:Y:S02]  /*14e0*/  IADD3 R48, P1, R50, R38, RZ ;  /* 0x0000002632307210 */ /* 0x002fe40007f3e0ff */
[----:B------:R-:W-:Y:S02]  /*14f0*/  IADD3 R38, P2, R39, R27, RZ ;  /* 0x0000001b27267210 */ /* 0x000fe40007f5e0ff */
[----:B------:R-:W-:Y:S01]  /*1500*/  IADD3 R50, P3, R39, R50, RZ ;  /* 0x0000003227327210 */ /* 0x000fe20007f7e0ff */
[--C-:B------:R-:W-:Y:S02]  /*1510*/  IMAD.X R27, R16, 0x1, R37.reuse, P0 ;  /* 0x00000001101b7824 */ /* 0x100fe400000e0625 */
[----:B------:R-:W-:Y:S01]  /*1520*/  IMAD.X R49, R17, 0x1, R37, P1 ;  /* 0x0000000111317824 */ /* 0x000fe200008e0625 */
[----:B------:R-:W-:Y:S01]  /*1530*/  IADD3.X R51, R40, R17, RZ, P3, !PT ;  /* 0x0000001128337210 */ /* 0x000fe20001ffe4ff */
[----:B------:R-:W-:-:S02]  /*1540*/  IMAD.X R39, R40, 0x1, R16, P2 ;  /* 0x0000000128277824 */ /* 0x000fc400010e0610 */
[----:B0-----:R-:W-:-:S06]  /*1550*/  IMAD.WIDE R16, R33, 0x8, R24 ;  /* 0x0000000821107825 */ /* 0x001fcc00078e0218 */
[----:B------:R-:W3:Y:S01]  /*1560*/  LDG.E.EL.128 R16, desc[UR4][R16.64] ;  /* 0x0000000410107981 */ /* 0x000ee2000c2e1d00 */
[----:B------:R-:W-:-:S04]  /*1570*/  IMAD.WIDE R24, R35, 0x8, R24 ;  /* 0x0000000823187825 */ /* 0x000fc800078e0218 */
[C---:B------:R-:W-:Y:S02]  /*1580*/  IMAD.WIDE R58, R36.reuse, 0x4, R26 ;  /* 0x00000004243a7825 */ /* 0x040fe400078e021a */
[----:B------:R-:W3:Y:S02]  /*1590*/  LDG.E.EL.128 R24, desc[UR4][R24.64] ;  /* 0x0000000418187981 */ /* 0x000ee4000c2e1d00 */
[C---:B------:R-:W-:Y:S02]  /*15a0*/  IMAD.WIDE R52, R36.reuse, 0x4, R38 ;  /* 0x0000000424347825 */ /* 0x040fe400078e0226 */
[----:B------:R-:W3:Y:S02]  /*15b0*/  LDG.E.EL R38, desc[UR4][R58.64] ;  /* 0x000000043a267981 */ /* 0x000ee4000c2e1900 */
[----:B------:R-:W-:-:S04]  /*15c0*/  IMAD.WIDE R44, R36, 0x4, R44 ;  /* 0x00000004242c7825 */ /* 0x000fc800078e022c */
[C---:B------:R-:W-:Y:S02]  /*15d0*/  IMAD.WIDE R56, R36.reuse, 0x4, R48 ;  /* 0x0000000424387825 */ /* 0x040fe400078e0230 */
[----:B------:R5:W3:Y:S02]  /*15e0*/  LDG.E.EL R44, desc[UR4][R44.64] ;  /* 0x000000042c2c7981 */ /* 0x000ae4000c2e1900 */
[----:B------:R-:W-:Y:S02]  /*15f0*/  IMAD.WIDE R48, R36, 0x4, R50 ;  /* 0x0000000424307825 */ /* 0x000fe400078e0232 */
[----:B------:R-:W3:Y:S04]  /*1600*/  LDG.E.EL R35, desc[UR4][R56.64] ;  /* 0x0000000438237981 */ /* 0x000ee8000c2e1900 */
[----:B------:R0:W3:Y:S04]  /*1610*/  LDG.E.EL R37, desc[UR4][R48.64] ;  /* 0x0000000430257981 */ /* 0x0000e8000c2e1900 */
[----:B------:R1:W3:Y:S01]  /*1620*/  LDG.E.EL R36, desc[UR4][R52.64] ;  /* 0x0000000434247981 */ /* 0x0002e2000c2e1900 */
[----:B----4-:R-:W-:-:S04]  /*1630*/  SHF.R.U32.HI R39, RZ, 0x1e, R47 ;  /* 0x0000001eff277819 */ /* 0x010fc8000001162f */
[----:B------:R-:W-:-:S04]  /*1640*/  LOP3.LUT R39, R39, 0x2, RZ, 0xc0, !PT ;  /* 0x0000000227277812 */ /* 0x000fc800078ec0ff */
[----:B------:R-:W-:-:S05]  /*1650*/  IADD3 R39, P0, R46, R39, RZ ;  /* 0x000000272e277210 */ /* 0x000fca0007f1e0ff */
[----:B------:R-:W-:Y:S01]  /*1660*/  IMAD.X R40, RZ, RZ, R47, P0 ;  /* 0x000000ffff287224 */ /* 0x000fe200000e062f */
[----:B--2---:R-:W-:Y:S02]  /*1670*/  SHF.R.U32.HI R50, RZ, 0x1c, R13 ;  /* 0x0000001cff327819 */ /* 0x004fe4000001160d */
[----:B-----5:R-:W-:Y:S02]  /*1680*/  SHF.R.U32.HI R45, RZ, 0x1e, R55 ;  /* 0x0000001eff2d7819 */ /* 0x020fe40000011637 */
[----:B------:R-:W-:Y:S02]  /*1690*/  LEA R51, P0, R12, UR6, 0x2 ;  /* 0x000000060c337c11 */ /* 0x000fe4000f8010ff */
[----:B------:R-:W-:Y:S02]  /*16a0*/  LOP3.LUT R50, R50, 0x8, RZ, 0xc0, !PT ;  /* 0x0000000832327812 */ /* 0x000fe400078ec0ff */
[----:B------:R-:W-:Y:S02]  /*16b0*/  LOP3.LUT R45, R45, 0x2, RZ, 0xc0, !PT ;  /* 0x000000022d2d7812 */ /* 0x000fe400078ec0ff */
[----:B------:R-:W-:-:S02]  /*16c0*/  LEA.HI.X R47, R12, UR7, R13, 0x2, P0 ;  /* 0x000000070c2f7c11 */ /* 0x000fc400080f140d */
[----:B------:R-:W-:Y:S01]  /*16d0*/  IADD3 R50, P0, R50, R51, RZ ;  /* 0x0000003332327210 */ /* 0x000fe20007f1e0ff */
[----:B------:R-:W-:Y:S01]  /*16e0*/  IMAD.HI R51, R34, 0x2aaaaaab, RZ ;  /* 0x2aaaaaab22337827 */ /* 0x000fe200078e02ff */
[----:B------:R-:W-:-:S03]  /*16f0*/  IADD3 R46, P1, R54, R45, RZ ;  /* 0x0000002d362e7210 */ /* 0x000fc60007f3e0ff */
[----:B------:R-:W-:Y:S01]  /*1700*/  IMAD.SHL.U32 R13, R39, 0x8, RZ ;  /* 0x00000008270d7824 */ /* 0x000fe200078e00ff */
[----:B------:R-:W-:Y:S01]  /*1710*/  SHF.R.U32.HI R12, RZ, 0x1f, R51 ;  /* 0x0000001fff0c7819 */ /* 0x000fe20000011633 */
[----:B------:R-:W-:Y:S01]  /*1720*/  IMAD.X R55, RZ, RZ, R55, P1 ;  /* 0x000000ffff377224 */ /* 0x000fe200008e0637 */
[C---:B0-----:R-:W-:Y:S02]  /*1730*/  LEA R48, P1, R14.reuse, UR6, 0x2 ;  /* 0x000000060e307c11 */ /* 0x041fe4000f8210ff */
[--C-:B------:R-:W-:Y:S02]  /*1740*/  SHF.R.U32.HI R45, RZ, 0x1c, R15.reuse ;  /* 0x0000001cff2d7819 */ /* 0x100fe4000001160f */
[----:B------:R-:W-:Y:S02]  /*1750*/  LEA.HI R51, R51, R12, RZ, 0x1d ;  /* 0x0000000c33337211 */ /* 0x000fe400078fe8ff */
[----:B------:R-:W-:Y:S02]  /*1760*/  LEA.HI.X R49, R14, UR7, R15, 0x2, P1 ;  /* 0x000000070e317c11 */ /* 0x000fe400088f140f */
[----:B------:R-:W-:-:S02]  /*1770*/  IADD3.X R47, RZ, R47, RZ, P0, !PT ;  /* 0x0000002fff2f7210 */ /* 0x000fc400007fe4ff */
[----:B------:R-:W-:Y:S02]  /*1780*/  SHF.L.U64.HI R12, R39, 0x3, R40 ;  /* 0x00000003270c7819 */ /* 0x000fe40000010228 */
[----:B------:R-:W-:Y:S02]  /*1790*/  IADD3 R14, P0, R13, R50, RZ ;  /* 0x000000320d0e7210 */ /* 0x000fe40007f1e0ff */
[----:B------:R-:W-:Y:S01]  /*17a0*/  LOP3.LUT R45, R45, 0x8, RZ, 0xc0, !PT ;  /* 0x000000082d2d7812 */ /* 0x000fe200078ec0ff */
[----:B------:R-:W-:Y:S02]  /*17b0*/  IMAD.SHL.U32 R40, R34, 0x4, RZ ;  /* 0x0000000422287824 */ /* 0x000fe400078e00ff */
[----:B------:R-:W-:Y:S01]  /*17c0*/  IMAD.X R15, R12, 0x1, R47, P0 ;  /* 0x000000010c0f7824 */ /* 0x000fe200000e062f */
[----:B------:R-:W-:Y:S01]  /*17d0*/  IADD3 R48, P0, R45, R48, RZ ;  /* 0x000000302d307210 */ /* 0x000fe20007f1e0ff */
[----:B------:R-:W-:-:S03]  /*17e0*/  IMAD.WIDE R56, R40, 0x4, R14 ;  /* 0x0000000428387825 */ /* 0x000fc600078e020e */
[----:B------:R-:W-:Y:S02]  /*17f0*/  IADD3.X R49, RZ, R49, RZ, P0, !PT ;  /* 0x00000031ff317210 */ /* 0x000fe400007fe4ff */
[----:B-1----:R-:W-:Y:S01]  /*1800*/  IADD3 R52, P0, R48, R13, RZ ;  /* 0x0000000d30347210 */ /* 0x002fe20007f1e0ff */
[C---:B------:R-:W-:Y:S01]  /*1810*/  IMAD.SHL.U32 R15, R46.reuse, 0x8, RZ ;  /* 0x000000082e0f7824 */ /* 0x040fe200078e00ff */
[----:B------:R-:W-:Y:S01]  /*1820*/  SHF.L.U64.HI R14, R46, 0x3, R55 ;  /* 0x000000032e0e7819 */ /* 0x000fe20000010237 */
[----:B------:R-:W-:Y:S01]  /*1830*/  IMAD R39, R51, -0x30, R34 ;  /* 0xffffffd033277824 */ /* 0x000fe200078e0222 */
[----:B------:R-:W2:Y:S01]  /*1840*/  LDG.E.EL R45, desc[UR4][R56.64] ;  /* 0x00000004382d7981 */ /* 0x000ea2000c2e1900 */
[----:B------:R-:W-:Y:S01]  /*1850*/  IMAD.X R53, R49, 0x1, R12, P0 ;  /* 0x0000000131357824 */ /* 0x000fe200000e060c */
[----:B------:R-:W-:-:S05]  /*1860*/  IADD3 R50, P1, R15, R50, RZ ;  /* 0x000000320f327210 */ /* 0x000fca0007f3e0ff */
[----:B------:R-:W-:Y:S02]  /*1870*/  IMAD.X R51, R14, 0x1, R47, P1 ;  /* 0x000000010e337824 */ /* 0x000fe400008e062f */
[----:B------:R-:W-:-:S04]  /*1880*/  IMAD.WIDE R52, R40, 0x4, R52 ;  /* 0x0000000428347825 */ /* 0x000fc800078e0234 */
[----:B------:R-:W-:Y:S01]  /*1890*/  IMAD.WIDE R50, R40, 0x4, R50 ;  /* 0x0000000428327825 */ /* 0x000fe200078e0232 */
[----:B------:R0:W4:Y:S04]  /*18a0*/  LDG.E.EL R34, desc[UR4][R52.64] ;  /* 0x0000000434227981 */ /* 0x000128000c2e1900 */
[----:B------:R1:W5:Y:S01]  /*18b0*/  LDG.E.EL R47, desc[UR4][R50.64] ;  /* 0x00000004322f7981 */ /* 0x000362000c2e1900 */
[----:B---3--:R-:W-:Y:S02]  /*18c0*/  SHF.R.U32.HI R54, RZ, 0x1c, R21 ;  /* 0x0000001cff367819 */ /* 0x008fe40000011615 */
[----:B------:R-:W-:Y:S02]  /*18d0*/  LEA R55, P0, R20, UR6, 0x2 ;  /* 0x0000000614377c11 */ /* 0x000fe4000f8010ff */
[----:B------:R-:W-:-:S02]  /*18e0*/  LOP3.LUT R54, R54, 0x8, RZ, 0xc0, !PT ;  /* 0x0000000836367812 */ /* 0x000fc400078ec0ff */
[----:B------:R-:W-:Y:S02]  /*18f0*/  LEA.HI.X R20, R20, UR7, R21, 0x2, P0 ;  /* 0x0000000714147c11 */ /* 0x000fe400080f1415 */
[----:B------:R-:W-:Y:S02]  /*1900*/  IADD3 R54, P0, R54, R55, RZ ;  /* 0x0000003736367210 */ /* 0x000fe40007f1e0ff */
[C---:B------:R-:W-:Y:S02]  /*1910*/  LEA R21, P1, R22.reuse, UR6, 0x2 ;  /* 0x0000000616157c11 */ /* 0x040fe4000f8210ff */
[--C-:B------:R-:W-:Y:S02]  /*1920*/  SHF.R.U32.HI R46, RZ, 0x1c, R23.reuse ;  /* 0x0000001cff2e7819 */ /* 0x100fe40000011617 */
[----:B------:R-:W-:Y:S01]  /*1930*/  LEA.HI.X R22, R22, UR7, R23, 0x2, P1 ;  /* 0x0000000716167c11 */ /* 0x000fe200088f1417 */
[----:B------:R-:W-:Y:S01]  /*1940*/  IMAD.X R23, RZ, RZ, R20, P0 ;  /* 0x000000ffff177224 */ /* 0x000fe200000e0614 */
[----:B------:R-:W-:-:S02]  /*1950*/  LOP3.LUT R46, R46, 0x8, RZ, 0xc0, !PT ;  /* 0x000000082e2e7812 */ /* 0x000fc400078ec0ff */
[----:B------:R-:W-:Y:S02]  /*1960*/  IADD3 R20, P2, R15, R48, RZ ;  /* 0x000000300f147210 */ /* 0x000fe40007f5e0ff */
[----:B------:R-:W-:Y:S02]  /*1970*/  IADD3 R48, P0, R54, R13, RZ ;  /* 0x0000000d36307210 */ /* 0x000fe40007f1e0ff */
[----:B------:R-:W-:Y:S02]  /*1980*/  IADD3 R46, P1, R46, R21, RZ ;  /* 0x000000152e2e7210 */ /* 0x000fe40007f3e0ff */
[----:B------:R-:W-:Y:S01]  /*1990*/  IADD3.X R21, R14, R49, RZ, P2, !PT ;  /* 0x000000310e157210 */ /* 0x000fe200017fe4ff */
[----:B------:R-:W-:Y:S01]  /*19a0*/  IMAD.X R49, R23, 0x1, R12, P0 ;  /* 0x0000000117317824 */ /* 0x000fe200000e060c */
[----:B0-----:R-:W-:Y:S01]  /*19b0*/  IADD3 R52, P0, R46, R13, RZ ;  /* 0x0000000d2e347210 */ /* 0x001fe20007f1e0ff */
[----:B------:R-:W-:-:S04]  /*19c0*/  IMAD.WIDE R56, R40, 0x4, R48 ;  /* 0x0000000428387825 */ /* 0x000fc800078e0230 */
[----:B-1----:R-:W-:Y:S02]  /*19d0*/  IMAD.WIDE R50, R40, 0x4, R20 ;  /* 0x0000000428327825 */ /* 0x002fe400078e0214 */
[----:B------:R-:W3:Y:S02]  /*19e0*/  LDG.E.EL R21, desc[UR4][R56.64] ;  /* 0x0000000438157981 */ /* 0x000ee4000c2e1900 */
[----:B------:R-:W-:Y:S01]  /*19f0*/  IMAD.X R49, RZ, RZ, R22, P1 ;  /* 0x000000ffff317224 */ /* 0x000fe200008e0616 */
[----:B------:R-:W-:Y:S01]  /*1a00*/  IADD3 R54, P1, R15, R54, RZ ;  /* 0x000000360f367210 */ /* 0x000fe20007f3e0ff */
[----:B------:R0:W2:Y:S03]  /*1a10*/  LDG.E.EL R20, desc[UR4][R50.64] ;  /* 0x0000000432147981 */ /* 0x0000a6000c2e1900 */
[----:B------:R-:W-:Y:S01]  /*1a20*/  IADD3.X R53, R49, R12, RZ, P0, !PT ;  /* 0x0000000c31357210 */ /* 0x000fe200007fe4ff */
[----:B------:R-:W-:Y:S01]  /*1a30*/  IMAD.X R55, R14, 0x1, R23, P1 ;  /* 0x000000010e377824 */ /* 0x000fe200008e0617 */
[----:B------:R-:W-:-:S02]  /*1a40*/  SHF.R.U32.HI R58, RZ, 0x1c, R17 ;  /* 0x0000001cff3a7819 */ /* 0x000fc40000011611 */
[----:B0-----:R-:W-:Y:S02]  /*1a50*/  LEA R51, P0, R16, UR6, 0x2 ;  /* 0x0000000610337c11 */ /* 0x001fe4000f8010ff */
[----:B------:R-:W-:Y:S02]  /*1a60*/  LOP3.LUT R58, R58, 0x8, RZ, 0xc0, !PT ;  /* 0x000000083a3a7812 */ /* 0x000fe400078ec0ff */
[----:B------:R-:W-:Y:S02]  /*1a70*/  LEA.HI.X R16, R16, UR7, R17, 0x2, P0 ;  /* 0x0000000710107c11 */ /* 0x000fe400080f1411 */
[----:B------:R-:W-:Y:S02]  /*1a80*/  IADD3 R58, P0, R58, R51, RZ ;  /* 0x000000333a3a7210 */ /* 0x000fe40007f1e0ff */
[----:B------:R-:W-:Y:S02]  /*1a90*/  LEA R48, P1, R18, UR6, 0x2 ;  /* 0x0000000612307c11 */ /* 0x000fe4000f8210ff */
[----:B------:R-:W-:Y:S01]  /*1aa0*/  SHF.R.U32.HI R17, RZ, 0x1c, R19 ;  /* 0x0000001cff117819 */ /* 0x000fe20000011613 */
[----:B------:R-:W-:Y:S01]  /*1ab0*/  IMAD.WIDE R54, R40, 0x4, R54 ;  /* 0x0000000428367825 */ /* 0x000fe200078e0236 */
[----:B------:R-:W-:-:S02]  /*1ac0*/  LEA.HI.X R50, R18, UR7, R19, 0x2, P1 ;  /* 0x0000000712327c11 */ /* 0x000fc400088f1413 */
[----:B------:R-:W-:Y:S01]  /*1ad0*/  LOP3.LUT R17, R17, 0x8, RZ, 0xc0, !PT ;  /* 0x0000000811117812 */ /* 0x000fe200078ec0ff */
[----:B------:R-:W-:Y:S01]  /*1ae0*/  IMAD.X R19, RZ, RZ, R16, P0 ;  /* 0x000000ffff137224 */ /* 0x000fe200000e0610 */
[----:B------:R-:W-:Y:S01]  /*1af0*/  IADD3 R16, P2, R15, R46, RZ ;  /* 0x0000002e0f107210 */ /* 0x000fe20007f5e0ff */
[----:B------:R-:W-:Y:S01]  /*1b00*/  IMAD.WIDE R52, R40, 0x4, R52 ;  /* 0x0000000428347825 */ /* 0x000fe200078e0234 */
[----:B------:R0:W2:Y:S04]  /*1b10*/  LDG.E.EL R23, desc[UR4][R54.64] ;  /* 0x0000000436177981 */ /* 0x0000a8000c2e1900 */
[----:B------:R1:W2:Y:S01]  /*1b20*/  LDG.E.EL R22, desc[UR4][R52.64] ;  /* 0x0000000434167981 */ /* 0x0002a2000c2e1900 */
[----:B0-----:R-:W-:Y:S01]  /*1b30*/  IADD3 R54, P1, R17, R48, RZ ;  /* 0x0000003011367210 */ /* 0x001fe20007f3e0ff */
[----:B------:R-:W-:Y:S01]  /*1b40*/  IMAD.X R17, R14, 0x1, R49, P2 ;  /* 0x000000010e117824 */ /* 0x000fe200010e0631 */
[----:B------:R-:W-:Y:S01]  /*1b50*/  IADD3 R48, P0, R58, R13, RZ ;  /* 0x0000000d3a307210 */ /* 0x000fe20007f1e0ff */
[----:B-1----:R-:W-:Y:S01]  /*1b60*/  IMAD.WIDE R52, R40, 0x4, R16 ;  /* 0x0000000428347825 */ /* 0x002fe200078e0210 */
[----:B------:R-:W-:-:S02]  /*1b70*/  IADD3.X R17, RZ, R50, RZ, P1, !PT ;  /* 0x00000032ff117210 */ /* 0x000fc40000ffe4ff */
[----:B------:R-:W-:Y:S01]  /*1b80*/  IADD3 R58, P1, R15, R58, RZ ;  /* 0x0000003a0f3a7210 */ /* 0x000fe20007f3e0ff */
[--C-:B------:R-:W-:Y:S01]  /*1b90*/  IMAD.X R49, R19, 0x1, R12.reuse, P0 ;  /* 0x0000000113317824 */ /* 0x100fe200000e060c */
[----:B------:R-:W-:Y:S01]  /*1ba0*/  IADD3 R56, P0, R54, R13, RZ ;  /* 0x0000000d36387210 */ /* 0x000fe20007f1e0ff */
[----:B------:R0:W2:Y:S01]  /*1bb0*/  LDG.E.EL R46, desc[UR4][R52.64] ;  /* 0x00000004342e7981 */ /* 0x0000a2000c2e1900 */
[----:B------:R-:W-:Y:S01]  /*1bc0*/  IADD3 R54, P2, R15, R54, RZ ;  /* 0x000000360f367210 */ /* 0x000fe20007f5e0ff */
[----:B------:R-:W-:Y:S02]  /*1bd0*/  IMAD.X R59, R14, 0x1, R19, P1 ;  /* 0x000000010e3b7824 */ /* 0x000fe400008e0613 */
[----:B------:R-:W-:Y:S01]  /*1be0*/  IMAD.X R57, R17, 0x1, R12, P0 ;  /* 0x0000000111397824 */ /* 0x000fe200000e060c */
[----:B------:R-:W-:Y:S01]  /*1bf0*/  LEA R19, P0, R24, UR6, 0x2 ;  /* 0x0000000618137c11 */ /* 0x000fe2000f8010ff */
[----:B------:R-:W-:-:S03]  /*1c00*/  IMAD.X R55, R14, 0x1, R17, P2 ;  /* 0x000000010e377824 */ /* 0x000fc600010e0611 */
[--C-:B------:R-:W-:Y:S02]  /*1c10*/  LEA.HI.X R17, R24, UR7, R25.reuse, 0x2, P0 ;  /* 0x0000000718117c11 */ /* 0x100fe400080f1419 */
[----:B0-----:R-:W-:Y:S02]  /*1c20*/  SHF.R.U32.HI R52, RZ, 0x1c, R25 ;  /* 0x0000001cff347819 */ /* 0x001fe40000011619 */
[----:B------:R-:W0:Y:S01]  /*1c30*/  LDC.64 R24, c[0x0][0x2d8] ;  /* 0x0000b600ff187b82 */ /* 0x000e220000000a00 */
[----:B------:R-:W-:Y:S02]  /*1c40*/  SHF.R.U32.HI R50, RZ, 0x1c, R27 ;  /* 0x0000001cff327819 */ /* 0x000fe4000001161b */
[----:B------:R-:W-:Y:S02]  /*1c50*/  LOP3.LUT R52, R52, 0x8, RZ, 0xc0, !PT ;  /* 0x0000000834347812 */ /* 0x000fe400078ec0ff */
[----:B------:R-:W-:Y:S02]  /*1c60*/  LOP3.LUT R50, R50, 0x8, RZ, 0xc0, !PT ;  /* 0x0000000832327812 */ /* 0x000fe400078ec0ff */
[----:B------:R-:W-:-:S02]  /*1c70*/  IADD3 R52, P1, R52, R19, RZ ;  /* 0x0000001334347210 */ /* 0x000fc40007f3e0ff */
[----:B------:R-:W-:Y:S01]  /*1c80*/  LEA R19, P2, R26, UR6, 0x2 ;  /* 0x000000061a137c11 */ /* 0x000fe2000f8410ff */
[----:B------:R-:W-:-:S03]  /*1c90*/  IMAD.WIDE R54, R40, 0x4, R54 ;  /* 0x0000000428367825 */ /* 0x000fc600078e0236 */
[----:B------:R-:W-:Y:S01]  /*1ca0*/  IADD3 R50, P0, R50, R19, RZ ;  /* 0x0000001332327210 */ /* 0x000fe20007f1e0ff */
[----:B------:R-:W-:Y:S01]  /*1cb0*/  IMAD.WIDE R48, R40, 0x4, R48 ;  /* 0x0000000428307825 */ /* 0x000fe200078e0230 */
[----:B------:R-:W-:Y:S01]  /*1cc0*/  LEA.HI.X R27, R26, UR7, R27, 0x2, P2 ;  /* 0x000000071a1b7c11 */ /* 0x000fe200090f141b */
[----:B------:R1:W2:Y:S02]  /*1cd0*/  LDG.E.EL R51, desc[UR4][R54.64] ;  /* 0x0000000436337981 */ /* 0x0002a4000c2e1900 */
[C---:B------:R-:W-:Y:S01]  /*1ce0*/  IMAD.WIDE R56, R40.reuse, 0x4, R56 ;  /* 0x0000000428387825 */ /* 0x040fe200078e0238 */
[----:B------:R-:W-:Y:S01]  /*1cf0*/  IADD3 R16, P2, R52, R13, RZ ;  /* 0x0000000d34107210 */ /* 0x000fe20007f5e0ff */
[----:B------:R-:W2:Y:S01]  /*1d00*/  LDG.E.EL R18, desc[UR4][R48.64] ;  /* 0x0000000430127981 */ /* 0x000ea2000c2e1900 */
[----:B------:R-:W-:Y:S01]  /*1d10*/  IADD3 R26, P3, R50, R13, RZ ;  /* 0x0000000d321a7210 */ /* 0x000fe20007f7e0ff */
[----:B------:R-:W-:Y:S01]  /*1d20*/  IMAD.WIDE R58, R40, 0x4, R58 ;  /* 0x00000004283a7825 */ /* 0x000fe200078e023a */
[----:B------:R-:W-:-:S03]  /*1d30*/  IADD3 R52, P4, R15, R52, RZ ;  /* 0x000000340f347210 */ /* 0x000fc60007f9e0ff */
[----:B------:R-:W-:Y:S01]  /*1d40*/  FADD R36, -R43, R36 ;  /* 0x000000242b247221 */ /* 0x000fe20000000100 */
[----:B------:R-:W-:Y:S01]  /*1d50*/  IADD3.X R13, RZ, R17, RZ, P1, !PT ;  /* 0x00000011ff0d7210 */ /* 0x000fe20000ffe4ff */
[----:B------:R-:W-:Y:S01]  /*1d60*/  IMAD.WIDE R60, R39, 0x4, R60 ;  /* 0x00000004273c7825 */ /* 0x000fe200078e023c */
[----:B-1----:R-:W-:-:S03]  /*1d70*/  IADD3 R54, P5, R15, R50, RZ ;  /* 0x000000320f367210 */ /* 0x002fc60007fbe0ff */
[----:B------:R-:W-:Y:S01]  /*1d80*/  FADD R37, -R44, R37 ;  /* 0x000000252c257221 */ /* 0x000fe20000000100 */
[----:B------:R-:W-:Y:S01]  /*1d90*/  FADD R29, -R28, R29 ;  /* 0x0000001d1c1d7221 */ /* 0x000fe20000000100 */
[----:B------:R0:W4:Y:S01]  /*1da0*/  LDG.E.EL R49, desc[UR4][R56.64] ;  /* 0x0000000438317981 */ /* 0x000122000c2e1900 */
[----:B------:R-:W-:Y:S01]  /*1db0*/  IMAD.X R15, RZ, RZ, R27, P0 ;  /* 0x000000ffff0f7224 */ /* 0x000fe200000e061b */
[----:B------:R-:W-:Y:S01]  /*1dc0*/  IADD3.X R53, R14, R13, RZ, P4, !PT ;  /* 0x0000000d0e357210 */ /* 0x000fe200027fe4ff */
[--C-:B------:R-:W-:Y:S01]  /*1dd0*/  IMAD.X R17, R13, 0x1, R12.reuse, P2 ;  /* 0x000000010d117824 */ /* 0x100fe200010e060c */
[----:B------:R1:W5:Y:S01]  /*1de0*/  LDG.E.EL R48, desc[UR4][R58.64] ;  /* 0x000000043a307981 */ /* 0x000362000c2e1900 */
[----:B------:R-:W-:Y:S02]  /*1df0*/  IMAD.X R27, R15, 0x1, R12, P3 ;  /* 0x000000010f1b7824 */ /* 0x000fe400018e060c */
[----:B------:R-:W-:Y:S01]  /*1e00*/  FADD R3, -R2, R3 ;  /* 0x0000000302037221 */ /* 0x000fe20000000100 */
[----:B------:R-:W-:Y:S01]  /*1e10*/  FADD R41, -R42, R41 ;  /* 0x000000292a297221 */ /* 0x000fe20000000100 */
[----:B------:R-:W-:Y:S01]  /*1e20*/  FADD R31, -R30, R31 ;  /* 0x0000001f1e1f7221 */ /* 0x000fe20000000100 */
[----:B------:R-:W-:Y:S01]  /*1e30*/  ULDC.64 UR6, c[0x0][0x2f8] ;  /* 0x0000be0000067ab9 */ /* 0x000fe20000000a00 */
[----:B0-----:R-:W-:-:S02]  /*1e40*/  IMAD.WIDE R56, R33, 0x4, R24 ;  /* 0x0000000421387825 */ /* 0x001fc400078e0218 */
[----:B------:R-:W3:Y:S02]  /*1e50*/  LDG.E.EL R25, desc[UR4][R60.64] ;  /* 0x000000043c197981 */ /* 0x000ee4000c2e1900 */
[----:B------:R-:W-:Y:S02]  /*1e60*/  IMAD.X R55, R14, 0x1, R15, P5 ;  /* 0x000000010e377824 */ /* 0x000fe400028e060f */
[----:B------:R0:W3:Y:S01]  /*1e70*/  LDG.E.EL.128 R12, desc[UR4][R56.64] ;  /* 0x00000004380c7981 */ /* 0x0000e2000c2e1d00 */
[----:B-1----:R-:W-:Y:S02]  /*1e80*/  IMAD.WIDE R58, R40, 0x4, R16 ;  /* 0x00000004283a7825 */ /* 0x002fe400078e0210 */
[----:B------:R-:W1:Y:S02]  /*1e90*/  LDC.64 R16, c[0x0][0x278] ;  /* 0x00009e00ff107b82 */ /* 0x000e640000000a00 */
[----:B------:R-:W-:Y:S01]  /*1ea0*/  FADD R24, -R9, R38 ;  /* 0x0000002609187221 */ /* 0x000fe20000000100 */
[----:B------:R-:W-:Y:S01]  /*1eb0*/  FADD R33, -R8, R35 ;  /* 0x0000002308217221 */ /* 0x000fe20000000100 */
[C---:B------:R-:W-:Y:S01]  /*1ec0*/  FFMA R43, R10.reuse, R36, R43 ;  /* 0x000000240a2b7223 */ /* 0x040fe2000000002b */
[C---:B------:R-:W-:Y:S01]  /*1ed0*/  FFMA R44, R11.reuse, R37, R44 ;  /* 0x000000250b2c7223 */ /* 0x040fe2000000002c */
[----:B------:R-:W-:Y:S01]  /*1ee0*/  FFMA R24, R10, R24, R9 ;  /* 0x000000180a187223 */ /* 0x000fe20000000009 */
[----:B------:R-:W-:Y:S01]  /*1ef0*/  FFMA R33, R11, R33, R8 ;  /* 0x000000210b217223 */ /* 0x000fe20000000008 */
[C---:B0-----:R-:W-:Y:S01]  /*1f00*/  IMAD.WIDE R56, R40.reuse, 0x4, R54 ;  /* 0x0000000428387825 */ /* 0x041fe200078e0236 */
[----:B------:R-:W0:Y:S01]  /*1f10*/  LDC.64 R10, c[0x0][0x218] ;  /* 0x00008600ff0a7b82 */ /* 0x000e220000000a00 */
[----:B------:R-:W4:Y:S02]  /*1f20*/  LDG.E.EL R36, desc[UR4][R58.64] ;  /* 0x000000043a247981 */ /* 0x000f24000c2e1900 */
[----:B------:R-:W-:-:S02]  /*1f30*/  IMAD.WIDE R52, R40, 0x4, R52 ;  /* 0x0000000428347825 */ /* 0x000fc400078e0234 */
[----:B------:R-:W4:Y:S03]  /*1f40*/  LDG.E.EL R35, desc[UR4][R56.64] ;  /* 0x0000000438237981 */ /* 0x000f26000c2e1900 */
[----:B------:R-:W0:Y:S01]  /*1f50*/  LDC.64 R54, c[0x0][0x220] ;  /* 0x00008800ff367b82 */ /* 0x000e220000000a00 */
[----:B------:R1:W4:Y:S07]  /*1f60*/  LDG.E.EL R38, desc[UR4][R52.64] ;  /* 0x0000000434267981 */ /* 0x00032e000c2e1900 */
[----:B------:R-:W0:Y:S01]  /*1f70*/  LDC.64 R8, c[0x0][0x2e8] ;  /* 0x0000ba00ff087b82 */ /* 0x000e220000000a00 */
[----:B-1----:R-:W-:-:S07]  /*1f80*/  IMAD.WIDE R16, R32, 0x4, R16 ;  /* 0x0000000420107825 */ /* 0x002fce00078e0210 */
[----:B------:R-:W1:Y:S01]  /*1f90*/  LDC.64 R52, c[0x0][0x230] ;  /* 0x00008c00ff347b82 */ /* 0x000e620000000a00 */
[----:B------:R-:W-:-:S06]  /*1fa0*/  IMAD.WIDE R26, R40, 0x4, R26 ;  /* 0x00000004281a7825 */ /* 0x000fcc00078e021a */
[----:B------:R-:W4:Y:S01]  /*1fb0*/  LDG.E.EL R27, desc[UR4][R26.64] ;  /* 0x000000041a1b7981 */ /* 0x000f22000c2e1900 */
[----:B0-----:R-:W-:-:S04]  /*1fc0*/  IMAD.WIDE R10, R0, 0x4, R10 ;  /* 0x00000004000a7825 */ /* 0x001fc800078e020a */
[----:B------:R-:W-:-:S04]  /*1fd0*/  IMAD.WIDE R60, R39, 0x4, R54 ;  /* 0x00000004273c7825 */ /* 0x000fc800078e0236 */
[----:B------:R-:W-:Y:S02]  /*1fe0*/  IMAD.WIDE R58, R32, 0x4, R8 ;  /* 0x00000004203a7825 */ /* 0x000fe400078e0208 */
[----:B------:R-:W4:Y:S04]  /*1ff0*/  LDG.E.128 R8, desc[UR4][R10.64] ;  /* 0x000000040a087981 */ /* 0x000f28000c1e1d00 */
[----:B------:R-:W4:Y:S01]  /*2000*/  LDG.E.EL R26, desc[UR4][R58.64] ;  /* 0x000000043a1a7981 */ /* 0x000f22000c2e1900 */
[----:B-1----:R-:W-:-:S06]  /*2010*/  IMAD.WIDE R52, R39, 0x4, R52 ;  /* 0x0000000427347825 */ /* 0x002fcc00078e0234 */
[----:B------:R-:W4:Y:S01]  /*2020*/  LDG.E.EL R52, desc[UR4][R52.64] ;  /* 0x0000000434347981 */ /* 0x000f22000c2e1900 */
[----:B--2---:R-:W-:-:S04]  /*2030*/  FADD R18, -R45, R18 ;  /* 0x000000122d127221 */ /* 0x004fc80000000100 */
[----:B---3--:R-:W-:Y:S02]  /*2040*/  FFMA R45, R12, R18, R45 ;  /* 0x000000120c2d7223 */ /* 0x008fe4000000002d */
[----:B------:R-:W0:Y:S01]  /*2050*/  LDC.64 R18, c[0x0][0x2b0] ;  /* 0x0000ac00ff127b82 */ /* 0x000e220000000a00 */
[----:B-----5:R-:W-:-:S04]  /*2060*/  FADD R48, -R47, R48 ;  /* 0x000000302f307221 */ /* 0x020fc80000000100 */
[----:B------:R-:W-:Y:S02]  /*2070*/  FFMA R12, R12, R48, R47 ;  /* 0x000000300c0c7223 */ /* 0x000fe4000000002f */
[----:B------:R1:W2:Y:S02]  /*2080*/  LDG.E.EL R47, desc[UR4][R16.64] ;  /* 0x00000004102f7981 */ /* 0x0002a4000c2e1900 */
[----:B-1----:R-:W1:Y:S01]  /*2090*/  LDC.64 R16, c[0x0][0x240] ;  /* 0x00009000ff107b82 */ /* 0x002e620000000a00 */
[----:B0-----:R-:W-:Y:S02]  /*20a0*/  IMAD.WIDE R18, R32, 0x4, R18 ;  /* 0x0000000420127825 */ /* 0x001fe400078e0212 */
[----:B------:R-:W3:Y:S04]  /*20b0*/  LDG.E.EL R32, desc[UR4][R60.64] ;  /* 0x000000043c207981 */ /* 0x000ee8000c2e1900 */
[----:B------:R0:W5:Y:S02]  /*20c0*/  LDG.E.EL R37, desc[UR4][R18.64] ;  /* 0x0000000412257981 */ /* 0x000164000c2e1900 */
[----:B0-----:R-:W0:Y:S01]  /*20d0*/  LDC.64 R18, c[0x0][0x238] ;  /* 0x00008e00ff127b82 */ /* 0x001e220000000a00 */
[----:B-1----:R-:W-:-:S04]  /*20e0*/  IMAD.WIDE R16, R0, 0x4, R16 ;  /* 0x0000000400107825 */ /* 0x002fc800078e0210 */
[----:B0-----:R-:W-:Y:S02]  /*20f0*/  IMAD.WIDE R54, R39, 0x4, R18 ;  /* 0x0000000427367825 */ /* 0x001fe400078e0212 */
[----:B------:R-:W5:Y:S04]  /*2100*/  LDG.E.128 R16, desc[UR4][R16.64] ;  /* 0x0000000410107981 */ /* 0x000f68000c1e1d00 */
[----:B------:R-:W5:Y:S01]  /*2110*/  LDG.E.EL R55, desc[UR4][R54.64] ;  /* 0x0000000436377981 */ /* 0x000f62000c2e1900 */
[----:B------:R-:W-:-:S06]  /*2120*/  FADD R25, R25, 9.9999997473787516356e-06 ;  /* 0x3727c5ac19197421 */ /* 0x000fcc0000000000 */
[----:B------:R-:W0:Y:S02]  /*2130*/  MUFU.SQRT R25, R25 ;  /* 0x0000001900197308 */ /* 0x000e240000002000 */
[C---:B0-----:R-:W-:Y:S02]  /*2140*/  FSETP.GT.AND P0, PT, R25.reuse, 8.50705917302346158658e+37, PT ;  /* 0x7e8000001900780b */ /* 0x041fe40003f04000 */
[----:B------:R-:W-:Y:S01]  /*2150*/  FSETP.GEU.AND P1, PT, R25, 1.175494350822287508e-38, PT ;  /* 0x008000001900780b */ /* 0x000fe20003f2e000 */
[----:B----4-:R-:W-:-:S10]  /*2160*/  FADD R39, -R34, R49 ;  /* 0x0000003122277221 */ /* 0x010fd40000000100 */
[----:B------:R-:W-:-:S04]  /*2170*/  @P0 FMUL R25, R25, 0.25 ;  /* 0x3e80000019190820 */ /* 0x000fc80000400000 */
[----:B------:R-:W-:Y:S01]  /*2180*/  @!P1 FMUL R25, R25, 16777216 ;  /* 0x4b80000019199820 */ /* 0x000fe20000400000 */
[----:B------:R-:W-:Y:S01]  /*2190*/  FFMA R39, R13, R39, R34 ;  /* 0x000000270d277223 */ /* 0x000fe20000000022 */
[----:B------:R-:W-:Y:S01]  /*21a0*/  FADD R51, -R20, R51 ;  /* 0x0000003314337221 */ /* 0x000fe20000000100 */
[----:B------:R-:W-:-:S03]  /*21b0*/  IMAD.MOV.U32 R34, RZ, RZ, 0x3e800000 ;  /* 0x3e800000ff227424 */ /* 0x000fc600078e00ff */
[----:B------:R-:W0:Y:S01]  /*21c0*/  MUFU.RCP R25, R25 ;  /* 0x0000001900197308 */ /* 0x000e220000001000 */
[----:B------:R-:W-:Y:S01]  /*21d0*/  FFMA R20, R13, R51, R20 ;  /* 0x000000330d147223 */ /* 0x000fe20000000014 */
[----:B------:R-:W-:Y:S01]  /*21e0*/  FADD R13, -R22, R27 ;  /* 0x0000001b160d7221 */ /* 0x000fe20000000100 */
[----:B------:R-:W-:Y:S01]  /*21f0*/  FADD R35, -R46, R35 ;  /* 0x000000232e237221 */ /* 0x000fe20000000100 */
[----:B------:R-:W-:Y:S02]  /*2200*/  FSEL R34, R34, 1, P0 ;  /* 0x3f80000022227808 */ /* 0x000fe40000000000 */
[C---:B------:R-:W-:Y:S01]  /*2210*/  FFMA R13, R15.reuse, R13, R22 ;  /* 0x0000000d0f0d7223 */ /* 0x040fe20000000016 */
[----:B------:R-:W-:Y:S01]  /*2220*/  FFMA R46, R15, R35, R46 ;  /* 0x000000230f2e7223 */ /* 0x000fe2000000002e */
[----:B------:R-:W-:Y:S01]  /*2230*/  FADD R15, -R6, R7 ;  /* 0x00000007060f7221 */ /* 0x000fe20000000100 */
[----:B------:R-:W-:Y:S01]  /*2240*/  @!P1 FMUL R34, R34, 16777216 ;  /* 0x4b80000022229820 */ /* 0x000fe20000400000 */
[----:B------:R-:W-:-:S03]  /*2250*/  FADD R7, -R4, R5 ;  /* 0x0000000504077221 */ /* 0x000fc60000000100 */
[----:B0-----:R-:W-:Y:S01]  /*2260*/  FMUL R25, R25, R34 ;  /* 0x0000002219197220 */ /* 0x001fe20000400000 */
[----:B------:R-:W-:Y:S01]  /*2270*/  FADD R43, -R24, R43 ;  /* 0x0000002b182b7221 */ /* 0x000fe20000000100 */
[----:B------:R-:W-:Y:S01]  /*2280*/  FADD R36, -R21, R36 ;  /* 0x0000002415247221 */ /* 0x000fe20000000100 */
[----:B------:R-:W-:-:S03]  /*2290*/  FADD R38, -R23, R38 ;  /* 0x0000002617267221 */ /* 0x000fc60000000100 */
[C---:B------:R-:W-:Y:S01]  /*22a0*/  FFMA R21, R14.reuse, R36, R21 ;  /* 0x000000240e157223 */ /* 0x040fe20000000015 */
[----:B------:R-:W-:Y:S01]  /*22b0*/  FFMA R14, R14, R38, R23 ;  /* 0x000000260e0e7223 */ /* 0x000fe20000000017 */
[----:B------:R-:W-:Y:S01]  /*22c0*/  FADD R44, -R33, R44 ;  /* 0x0000002c212c7221 */ /* 0x000fe20000000100 */
[----:B------:R-:W-:Y:S01]  /*22d0*/  FADD R12, -R45, R12 ;  /* 0x0000000c2d0c7221 */ /* 0x000fe20000000100 */
[----:B------:R-:W-:Y:S01]  /*22e0*/  FADD R46, -R13, R46 ;  /* 0x0000002e0d2e7221 */ /* 0x000fe20000000100 */
[----:B------:R-:W-:Y:S01]  /*22f0*/  FADD R14, -R21, R14 ;  /* 0x0000000e150e7221 */ /* 0x000fe20000000100 */
[----:B------:R-:W-:Y:S01]  /*2300*/  FADD R20, -R39, R20 ;  /* 0x0000001427147221 */ /* 0x000fe20000000100 */
[C---:B------:R-:W-:Y:S01]  /*2310*/  FFMA R45, R26.reuse, R12, R45 ;  /* 0x0000000c1a2d7223 */ /* 0x040fe2000000002d */
[C---:B------:R-:W-:Y:S01]  /*2320*/  FFMA R46, R26.reuse, R46, R13 ;  /* 0x0000002e1a2e7223 */ /* 0x040fe2000000000d */
[C---:B------:R-:W-:Y:S01]  /*2330*/  FFMA R14, R26.reuse, R14, R21 ;  /* 0x0000000e1a0e7223 */ /* 0x040fe20000000015 */
[----:B------:R-:W-:Y:S01]  /*2340*/  FFMA R39, R26, R20, R39 ;  /* 0x000000141a277223 */ /* 0x000fe20000000027 */
[----:B------:R-:W0:Y:S02]  /*2350*/  LDC.64 R12, c[0x0][0x210] ;  /* 0x00008400ff0c7b82 */ /* 0x000e240000000a00 */
[----:B0-----:R-:W-:-:S04]  /*2360*/  IMAD.WIDE R12, R0, 0x4, R12 ;  /* 0x00000004000c7825 */ /* 0x001fc800078e020c */
[C---:B--2---:R-:W-:Y:S01]  /*2370*/  FFMA R28, R47.reuse, R29, R28 ;  /* 0x0000001d2f1c7223 */ /* 0x044fe2000000001c */
[C---:B------:R-:W-:Y:S01]  /*2380*/  FFMA R5, R47.reuse, R15, R6 ;  /* 0x0000000f2f057223 */ /* 0x040fe20000000006 */
[C---:B------:R-:W-:Y:S01]  /*2390*/  FFMA R22, R47.reuse, R7, R4 ;  /* 0x000000072f167223 */ /* 0x040fe20000000004 */
[----:B------:R-:W-:Y:S01]  /*23a0*/  FFMA R47, R47, R3, R2 ;  /* 0x000000032f2f7223 */ /* 0x000fe20000000002 */
[--C-:B---3--:R-:W-:Y:S01]  /*23b0*/  FADD R10, R10, -R32.reuse ;  /* 0x800000200a0a7221 */ /* 0x108fe20000000000 */
[--C-:B------:R-:W-:Y:S01]  /*23c0*/  FADD R8, R8, -R32.reuse ;  /* 0x8000002008087221 */ /* 0x100fe20000000000 */
[--C-:B------:R-:W-:Y:S01]  /*23d0*/  FADD R2, R11, -R32.reuse ;  /* 0x800000200b027221 */ /* 0x100fe20000000000 */
[----:B------:R-:W-:Y:S01]  /*23e0*/  FADD R32, R9, -R32 ;  /* 0x8000002009207221 */ /* 0x000fe20000000000 */
[----:B------:R-:W-:-:S03]  /*23f0*/  FMUL R10, R25, R10 ;  /* 0x0000000a190a7220 */ /* 0x000fc60000400000 */
[C---:B------:R-:W-:Y:S01]  /*2400*/  FMUL R32, R25.reuse, R32 ;  /* 0x0000002019207220 */ /* 0x040fe20000400000 */
[C---:B------:R-:W-:Y:S01]  /*2410*/  FMUL R2, R25.reuse, R2 ;  /* 0x0000000219027220 */ /* 0x040fe20000400000 */
[----:B------:R-:W-:Y:S01]  /*2420*/  FMUL R8, R25, R8 ;  /* 0x0000000819087220 */ /* 0x000fe20000400000 */
[C---:B-----5:R-:W-:Y:S01]  /*2430*/  FFMA R24, R37.reuse, R43, R24 ;  /* 0x0000002b25187223 */ /* 0x060fe20000000018 */
[C---:B------:R-:W-:Y:S01]  /*2440*/  FFMA R42, R37.reuse, R41, R42 ;  /* 0x00000029252a7223 */ /* 0x040fe2000000002a */
[C---:B------:R-:W-:Y:S01]  /*2450*/  FFMA R30, R37.reuse, R31, R30 ;  /* 0x0000001f251e7223 */ /* 0x040fe2000000001e */
[----:B------:R-:W-:Y:S01]  /*2460*/  FFMA R33, R37, R44, R33 ;  /* 0x0000002c25217223 */ /* 0x000fe20000000021 */
[C-C-:B------:R-:W-:Y:S01]  /*2470*/  FFMA R3, R52.reuse, R10, R55.reuse ;  /* 0x0000000a34037223 */ /* 0x140fe20000000037 */
[----:B------:R-:W-:-:S03]  /*2480*/  FFMA R32, R52, R32, R55 ;  /* 0x0000002034207223 */ /* 0x000fc60000000037 */
[----:B------:R-:W-:Y:S01]  /*2490*/  FADD R6, R18, R3 ;  /* 0x0000000312067221 */ /* 0x000fe20000000000 */
[----:B------:R-:W-:Y:S01]  /*24a0*/  FSETP.GEU.AND P0, PT, R3, -R18, PT ;  /* 0x800000120300720b */ /* 0x000fe20003f0e000 */
[C-C-:B------:R-:W-:Y:S01]  /*24b0*/  FFMA R2, R52.reuse, R2, R55.reuse ;  /* 0x0000000234027223 */ /* 0x140fe20000000037 */
[----:B------:R-:W-:Y:S01]  /*24c0*/  FFMA R55, R52, R8, R55 ;  /* 0x0000000834377223 */ /* 0x000fe20000000037 */
[----:B------:R-:W-:Y:S01]  /*24d0*/  FSETP.GEU.AND P1, PT, R32, -R17, PT ;  /* 0x800000112000720b */ /* 0x000fe20003f2e000 */
[----:B------:R-:W-:Y:S01]  /*24e0*/  FADD R17, R17, R32 ;  /* 0x0000002011117221 */ /* 0x000fe20000000000 */
[----:B------:R-:W-:Y:S01]  /*24f0*/  FSEL R6, R6, RZ, P0 ;  /* 0x000000ff06067208 */ /* 0x000fe20000000000 */
[----:B------:R-:W-:Y:S01]  /*2500*/  FADD R7, R19, R2 ;  /* 0x0000000213077221 */ /* 0x000fe20000000000 */
[----:B------:R-:W-:Y:S01]  /*2510*/  FADD R4, R16, R55 ;  /* 0x0000003710047221 */ /* 0x000fe20000000000 */
[----:B------:R-:W-:Y:S02]  /*2520*/  FSETP.GEU.AND P2, PT, R2, -R19, PT ;  /* 0x800000130200720b */ /* 0x000fe40003f4e000 */
[----:B------:R-:W-:Y:S01]  /*2530*/  FSETP.GEU.AND P0, PT, R55, -R16, PT ;  /* 0x800000103700720b */ /* 0x000fe20003f0e000 */
[----:B------:R-:W-:Y:S01]  /*2540*/  FADD R3, R6, R5 ;  /* 0x0000000506037221 */ /* 0x000fe20000000000 */
[----:B------:R-:W-:-:S02]  /*2550*/  FSEL R5, R17, RZ, P1 ;  /* 0x000000ff11057208 */ /* 0x000fc40000800000 */
[----:B------:R-:W-:Y:S01]  /*2560*/  FSEL R7, R7, RZ, P2 ;  /* 0x000000ff07077208 */ /* 0x000fe20001000000 */
[----:B------:R-:W-:Y:S01]  /*2570*/  FADD R9, R24, R3 ;  /* 0x0000000318097221 */ /* 0x000fe20000000000 */
[----:B------:R-:W-:Y:S01]  /*2580*/  FSEL R4, R4, RZ, P0 ;  /* 0x000000ff04047208 */ /* 0x000fe20000000000 */
[----:B------:R-:W-:Y:S02]  /*2590*/  FADD R3, R5, R22 ;  /* 0x0000001605037221 */ /* 0x000fe40000000000 */
[----:B------:R-:W-:Y:S02]  /*25a0*/  FADD R28, R7, R28 ;  /* 0x0000001c071c7221 */ /* 0x000fe40000000000 */
[----:B------:R-:W-:Y:S01]  /*25b0*/  FADD R47, R4, R47 ;  /* 0x0000002f042f7221 */ /* 0x000fe20000000000 */
[----:B------:R-:W-:Y:S01]  /*25c0*/  FADD R42, R42, R3 ;  /* 0x000000032a2a7221 */ /* 0x000fe20000000000 */
[----:B------:R-:W-:Y:S01]  /*25d0*/  FADD R33, R33, R28 ;  /* 0x0000001c21217221 */ /* 0x000fe20000000000 */
[----:B------:R-:W0:Y:S01]  /*25e0*/  LDC.64 R2, c[0x0][0x2f0] ;  /* 0x0000bc00ff027b82 */ /* 0x000e220000000a00 */
[----:B------:R-:W-:Y:S01]  /*25f0*/  FADD R30, R30, R47 ;  /* 0x0000002f1e1e7221 */ /* 0x000fe20000000000 */
[----:B------:R-:W-:Y:S01]  /*2600*/  FSETP.GEU.AND P1, PT, R9, -R14, PT ;  /* 0x8000000e0900720b */ /* 0x000fe20003f2e000 */
[----:B------:R-:W-:Y:S01]  /*2610*/  FADD R10, R14, R9 ;  /* 0x000000090e0a7221 */ /* 0x000fe20000000000 */
[----:B------:R-:W-:Y:S01]  /*2620*/  FADD R11, R46, R33 ;  /* 0x000000212e0b7221 */ /* 0x000fe20000000000 */
[----:B------:R-:W-:Y:S01]  /*2630*/  FADD R8, R45, R30 ;  /* 0x0000001e2d087221 */ /* 0x000fe20000000000 */
[----:B------:R-:W-:Y:S01]  /*2640*/  FADD R9, R39, R42 ;  /* 0x0000002a27097221 */ /* 0x000fe20000000000 */
[----:B------:R-:W-:-:S02]  /*2650*/  FSETP.GEU.AND P0, PT, R33, -R46, PT ;  /* 0x8000002e2100720b */ /* 0x000fc40003f0e000 */
[----:B------:R-:W-:Y:S02]  /*2660*/  FSETP.GEU.AND P3, PT, R30, -R45, PT ;  /* 0x8000002d1e00720b */ /* 0x000fe40003f6e000 */
[----:B------:R-:W-:Y:S02]  /*2670*/  FSETP.GEU.AND P2, PT, R42, -R39, PT ;  /* 0x800000272a00720b */ /* 0x000fe40003f4e000 */
[----:B------:R-:W-:Y:S02]  /*2680*/  FSEL R16, R10, RZ, P1 ;  /* 0x000000ff0a107208 */ /* 0x000fe40000800000 */
[----:B------:R-:W-:Y:S02]  /*2690*/  FSEL R17, R11, RZ, P0 ;  /* 0x000000ff0b117208 */ /* 0x000fe40000000000 */
[----:B------:R-:W-:Y:S02]  /*26a0*/  FSEL R14, R8, RZ, P3 ;  /* 0x000000ff080e7208 */ /* 0x000fe40001800000 */
[----:B------:R-:W-:-:S02]  /*26b0*/  FSEL R15, R9, RZ, P2 ;  /* 0x000000ff090f7208 */ /* 0x000fc40001000000 */
[----:B------:R-:W-:Y:S02]  /*26c0*/  FSETP.GTU.AND P1, PT, R16, RZ, PT ;  /* 0x000000ff1000720b */ /* 0x000fe40003f2c000 */
[----:B------:R-:W-:Y:S02]  /*26d0*/  FSETP.GTU.AND P0, PT, R17, RZ, PT ;  /* 0x000000ff1100720b */ /* 0x000fe40003f0c000 */
[----:B------:R-:W-:Y:S02]  /*26e0*/  FSETP.GTU.AND P3, PT, R14, RZ, PT ;  /* 0x000000ff0e00720b */ /* 0x000fe40003f6c000 */
[----:B------:R-:W-:Y:S02]  /*26f0*/  FSETP.GTU.AND P2, PT, R15, RZ, PT ;  /* 0x000000ff0f00720b */ /* 0x000fe40003f4c000 */
[----:B------:R-:W-:Y:S02]  /*2700*/  SEL R17, RZ, 0x1, P1 ;  /* 0x00000001ff117807 */ /* 0x000fe40000800000 */
[----:B------:R-:W-:-:S02]  /*2710*/  SEL R18, RZ, 0x1, P0 ;  /* 0x00000001ff127807 */ /* 0x000fc40000000000 */
[----:B------:R-:W-:Y:S02]  /*2720*/  SEL R15, RZ, 0x1, P3 ;  /* 0x00000001ff0f7807 */ /* 0x000fe40001800000 */
[----:B------:R-:W-:Y:S02]  /*2730*/  SEL R16, RZ, 0x1, P2 ;  /* 0x00000001ff107807 */ /* 0x000fe40001000000 */
[----:B------:R-:W-:Y:S02]  /*2740*/  IADD3 R14, P0, R0, UR6, RZ ;  /* 0x00000006000e7c10 */ /* 0x000fe4000ff1e0ff */
[----:B------:R-:W-:Y:S02]  /*2750*/  PRMT R17, R17, 0x3340, R18 ;  /* 0x0000334011117816 */ /* 0x000fe40000000012 */
[----:B------:R-:W-:Y:S01]  /*2760*/  PRMT R16, R15, 0x3340, R16 ;  /* 0x000033400f107816 */ /* 0x000fe20000000010 */
[C---:B0-----:R-:W-:Y:S01]  /*2770*/  IMAD.WIDE R2, R0.reuse, 0x4, R2 ;  /* 0x0000000400027825 */ /* 0x041fe200078e0202 */
[----:B------:R-:W-:-:S02]  /*2780*/  LEA.HI.X.SX32 R15, R0, UR7, 0x1, P0 ;  /* 0x00000007000f7c11 */ /* 0x000fc400080f0eff */
[----:B------:R-:W-:Y:S02]  /*2790*/  PRMT R17, R16, 0x5410, R17 ;  /* 0x0000541010117816 */ /* 0x000fe40000000011 */
[----:B------:R-:W-:Y:S04]  /*27a0*/  STG.E.128 desc[UR4][R2.64], R4 ;  /* 0x0000000402007986 */ /* 0x000fe8000c101d04 */
[----:B------:R-:W-:Y:S04]  /*27b0*/  STG.E.128 desc[UR4][R12.64], R8 ;  /* 0x000000080c007986 */ /* 0x000fe8000c101d04 */
[----:B------:R-:W-:Y:S01]  /*27c0*/  STG.E desc[UR4][R14.64], R17 ;  /* 0x000000110e007986 */ /* 0x000fe2000c101904 */
[----:B------:R-:W-:Y:S05]  /*27d0*/  EXIT ;  /* 0x000000000000794d */ /* 0x000fea0003800000 */
.L_x_0:
[----:B------:R-:W-:-:S00]  /*27e0*/  BRA `(.L_x_0) ;  /* 0xfffffffc00fc7947 */ /* 0x000fc0000383ffff */
[----:B------:R-:W-:-:S00]  /*27f0*/  NOP ;  /* 0x0000000000007918 */ /* 0x000fc00000000000 */
        /* <DEDUP_REMOVED lines=8> */
.L_x_1:


//--------------------- .nv.global.init           --------------------------
	.section	.nv.global.init,"aw",@progbits
.nv.global.init:
	.type		_$_str,@object
	.size		_$_str,(_$_str_$_2 - _$_str)
_$_str:
        /*0000*/ 	.byte	0x5f, 0x5f, 0x43, 0x55, 0x44, 0x41, 0x5f, 0x46, 0x54, 0x5a, 0x00
	.type		_$_str_$_2,@object
	.size		_$_str_$_2,(.L_1 - _$_str_$_2)
_$_str_$_2:
        /*000b*/ 	.byte	0x5f, 0x5f, 0x43, 0x55, 0x44, 0x41, 0x5f, 0x50, 0x52, 0x45, 0x43, 0x5f, 0x53, 0x51, 0x52, 0x54
        /*001b*/ 	.byte	0x00
.L_1:


//--------------------- .nv.constant0.triton_poi_fused__native_batch_norm_legit_no_training__unsafe_index_add_mul_relu_sub_threshold_backward_47 --------------------------
	.section	.nv.constant0.triton_poi_fused__native_batch_norm_legit_no_training__unsafe_index_add_mul_relu_sub_threshold_backward_47,"a",@progbits
	.sectionflags	@""
	.align	4
.nv.constant0.triton_poi_fused__native_batch_norm_legit_no_training__unsafe_index_add_mul_relu_sub_threshold_backward_47:
	.zero		772
